//
// Generated by NVIDIA NVVM Compiler
//
// Compiler Build ID: CL-36424714
// Cuda compilation tools, release 13.0, V13.0.88
// Based on NVVM 20.0.0
//

.version 9.0
.target sm_100
.address_size 64

	// .globl	_Z5sobelPKhPhjjj
.const .align 2 .b8 mask[100] = {255, 255, 252, 255, 250, 255, 252, 255, 255, 255, 254, 255, 248, 255, 244, 255, 248, 255, 254, 255, 0, 0, 0, 0, 0, 0, 0, 0, 0, 0, 2, 0, 8, 0, 12, 0, 8, 0, 2, 0, 1, 0, 4, 0, 6, 0, 4, 0, 1, 0, 255, 255, 254, 255, 0, 0, 2, 0, 1, 0, 252, 255, 248, 255, 0, 0, 8, 0, 4, 0, 250, 255, 244, 255, 0, 0, 12, 0, 6, 0, 252, 255, 248, 255, 0, 0, 8, 0, 4, 0, 255, 255, 254, 255, 0, 0, 2, 0, 1};
// _ZZ5sobelPKhPhjjjE11shared_mask has been demoted
// _ZZ5sobelPKhPhjjjE14shared_src_img has been demoted

.visible .entry _Z5sobelPKhPhjjj(
	.param .u64 .ptr .align 1 _Z5sobelPKhPhjjj_param_0,
	.param .u64 .ptr .align 1 _Z5sobelPKhPhjjj_param_1,
	.param .u32 _Z5sobelPKhPhjjj_param_2,
	.param .u32 _Z5sobelPKhPhjjj_param_3,
	.param .u32 _Z5sobelPKhPhjjj_param_4
)
{
	.reg .pred 	%p<151>;
	.reg .b16 	%rs<17>;
	.reg .b32 	%r<831>;
	.reg .b32 	%f<19>;
	.reg .b64 	%rd<24>;
	// demoted variable
	.shared .align 2 .b8 _ZZ5sobelPKhPhjjjE11shared_mask[100];
	// demoted variable
	.shared .align 1 .b8 _ZZ5sobelPKhPhjjjE14shared_src_img[432];
	ld.param.u64 	%rd2, [_Z5sobelPKhPhjjj_param_0];
	ld.param.u64 	%rd3, [_Z5sobelPKhPhjjj_param_1];
	ld.param.u32 	%r323, [_Z5sobelPKhPhjjj_param_3];
	ld.param.u32 	%r324, [_Z5sobelPKhPhjjj_param_4];
	mov.u32 	%r1, %tid.x;
	mov.u32 	%r2, %ntid.x;
	mov.u32 	%r3, %tid.y;
	mad.lo.s32 	%r680, %r2, %r3, %r1;
	setp.gt.u32 	%p8, %r680, 49;
	@%p8 bra 	$L__BB0_2;
	cvt.u16.u32 	%rs1, %r680;
	mul.lo.s16 	%rs2, %rs1, 205;
	shr.u16 	%rs3, %rs2, 10;
	mul.lo.s16 	%rs4, %rs3, 5;
	sub.s16 	%rs5, %rs1, %rs4;
	cvt.u32.u16 	%r325, %rs3;
	add.s32 	%r326, %r325, -5;
	setp.lt.u32 	%p9, %r680, 25;
	selp.b32 	%r327, %r325, %r326, %p9;
	setp.gt.u32 	%p10, %r680, 24;
	selp.u32 	%r328, 1, 0, %p10;
	mul.wide.u32 	%rd4, %r328, 50;
	mov.u64 	%rd5, mask;
	add.s64 	%rd6, %rd5, %rd4;
	mul.wide.u32 	%rd7, %r327, 10;
	add.s64 	%rd8, %rd6, %rd7;
	cvt.u32.u16 	%r329, %rs5;
	and.b32  	%r330, %r329, 255;
	mul.wide.u32 	%rd9, %r330, 2;
	add.s64 	%rd10, %rd8, %rd9;
	ld.const.u16 	%rs6, [%rd10];
	selp.u16 	%rs7, 1, 0, %p10;
	mul.wide.u16 	%r331, %rs7, 50;
	mov.u32 	%r332, _ZZ5sobelPKhPhjjjE11shared_mask;
	add.s32 	%r333, %r332, %r331;
	mad.lo.s32 	%r334, %r327, 10, %r333;
	and.b16  	%rs8, %rs5, 255;
	mul.wide.u16 	%r335, %rs8, 2;
	add.s32 	%r336, %r334, %r335;
	st.shared.u16 	[%r336], %rs6;
$L__BB0_2:
	mov.u32 	%r337, %ctaid.x;
	mul.lo.s32 	%r5, %r337, %r2;
	mov.u32 	%r338, %ctaid.y;
	mov.u32 	%r339, %ntid.y;
	mul.lo.s32 	%r6, %r338, %r339;
	setp.gt.u32 	%p11, %r680, 143;
	@%p11 bra 	$L__BB0_7;
	cvta.to.global.u64 	%rd1, %rd2;
	add.s32 	%r7, %r6, -2;
	add.s32 	%r8, %r5, -2;
$L__BB0_4:
	ld.param.u32 	%r644, [_Z5sobelPKhPhjjj_param_2];
	cvt.u16.u32 	%rs9, %r680;
	mul.lo.s16 	%rs10, %rs9, 171;
	shr.u16 	%rs11, %rs10, 11;
	cvt.u32.u16 	%r10, %rs11;
	mul.lo.s16 	%rs12, %rs11, 12;
	sub.s16 	%rs13, %rs9, %rs12;
	cvt.u32.u16 	%r340, %rs13;
	and.b32  	%r11, %r340, 255;
	add.s32 	%r12, %r8, %r10;
	setp.gt.s32 	%p12, %r12, -1;
	setp.lt.u32 	%p13, %r12, %r323;
	and.pred  	%p14, %p12, %p13;
	add.s32 	%r13, %r7, %r11;
	setp.gt.s32 	%p15, %r13, -1;
	setp.lt.u32 	%p16, %r13, %r644;
	and.pred  	%p17, %p15, %p16;
	and.pred  	%p19, %p14, %p17;
	not.pred 	%p20, %p19;
	@%p20 bra 	$L__BB0_6;
	mad.lo.s32 	%r341, %r13, %r323, %r12;
	mul.lo.s32 	%r342, %r341, %r324;
	add.s32 	%r343, %r342, 2;
	cvt.u64.u32 	%rd11, %r343;
	add.s64 	%rd12, %rd1, %rd11;
	ld.global.u8 	%rs14, [%rd12];
	mov.u32 	%r344, _ZZ5sobelPKhPhjjjE14shared_src_img;
	mad.lo.s32 	%r345, %r10, 36, %r344;
	mad.lo.s32 	%r346, %r11, 3, %r345;
	st.shared.u8 	[%r346+2], %rs14;
	add.s32 	%r347, %r342, 1;
	cvt.u64.u32 	%rd13, %r347;
	add.s64 	%rd14, %rd1, %rd13;
	ld.global.u8 	%rs15, [%rd14];
	st.shared.u8 	[%r346+1], %rs15;
	cvt.u64.u32 	%rd15, %r342;
	add.s64 	%rd16, %rd1, %rd15;
	ld.global.u8 	%rs16, [%rd16];
	st.shared.u8 	[%r346], %rs16;
$L__BB0_6:
	add.s32 	%r14, %r680, 64;
	setp.lt.u32 	%p21, %r680, 80;
	mov.u32 	%r680, %r14;
	@%p21 bra 	$L__BB0_4;
$L__BB0_7:
	ld.param.u32 	%r645, [_Z5sobelPKhPhjjj_param_2];
	bar.sync 	0;
	add.s32 	%r15, %r5, %r1;
	add.s32 	%r16, %r6, %r3;
	setp.ge.u32 	%p22, %r15, %r323;
	setp.ge.u32 	%p23, %r16, %r645;
	or.pred  	%p24, %p22, %p23;
	@%p24 bra 	$L__BB0_109;
	ld.param.u32 	%r646, [_Z5sobelPKhPhjjj_param_2];
	add.s32 	%r350, %r16, -2;
	setp.lt.u32 	%p25, %r16, 2;
	setp.ge.u32 	%p26, %r350, %r646;
	or.pred  	%p1, %p25, %p26;
	add.s32 	%r351, %r15, -2;
	setp.lt.s32 	%p28, %r15, 2;
	setp.ge.u32 	%p29, %r351, %r323;
	or.pred  	%p2, %p28, %p29;
	or.pred  	%p30, %p2, %p1;
	mov.u32 	%r352, _ZZ5sobelPKhPhjjjE14shared_src_img;
	mad.lo.s32 	%r17, %r1, 36, %r352;
	mad.lo.s32 	%r18, %r3, 3, %r17;
	mov.b32 	%r684, 0;
	mov.u32 	%r685, %r684;
	mov.u32 	%r686, %r684;
	@%p30 bra 	$L__BB0_10;
	ld.shared.u8 	%r354, [%r18+2];
	ld.shared.u8 	%r355, [%r18+1];
	ld.shared.u8 	%r356, [%r18];
	ld.shared.s16 	%r357, [_ZZ5sobelPKhPhjjjE11shared_mask];
	mul.lo.s32 	%r684, %r357, %r354;
	mul.lo.s32 	%r685, %r357, %r355;
	mul.lo.s32 	%r686, %r357, %r356;
$L__BB0_10:
	bar.sync 	0;
	add.s32 	%r358, %r15, -1;
	setp.lt.s32 	%p31, %r15, 1;
	setp.ge.u32 	%p32, %r358, %r323;
	or.pred  	%p3, %p31, %p32;
	or.pred  	%p33, %p3, %p1;
	@%p33 bra 	$L__BB0_12;
	ld.shared.u8 	%r360, [%r18+38];
	ld.shared.u8 	%r361, [%r18+37];
	ld.shared.u8 	%r362, [%r18+36];
	ld.shared.s16 	%r363, [_ZZ5sobelPKhPhjjjE11shared_mask+10];
	mad.lo.s32 	%r684, %r363, %r360, %r684;
	mad.lo.s32 	%r685, %r363, %r361, %r685;
	mad.lo.s32 	%r686, %r363, %r362, %r686;
$L__BB0_12:
	bar.sync 	0;
	setp.lt.s32 	%p34, %r15, 0;
	or.pred  	%p35, %p34, %p1;
	@%p35 bra 	$L__BB0_14;
	ld.shared.u8 	%r365, [%r18+74];
	ld.shared.u8 	%r366, [%r18+73];
	ld.shared.u8 	%r367, [%r18+72];
	ld.shared.s16 	%r368, [_ZZ5sobelPKhPhjjjE11shared_mask+20];
	mad.lo.s32 	%r684, %r368, %r365, %r684;
	mad.lo.s32 	%r685, %r368, %r366, %r685;
	mad.lo.s32 	%r686, %r368, %r367, %r686;
$L__BB0_14:
	bar.sync 	0;
	add.s32 	%r369, %r15, 1;
	setp.lt.s32 	%p36, %r15, -1;
	setp.ge.u32 	%p37, %r369, %r323;
	or.pred  	%p4, %p36, %p37;
	or.pred  	%p38, %p4, %p1;
	@%p38 bra 	$L__BB0_16;
	ld.shared.u8 	%r371, [%r18+110];
	ld.shared.u8 	%r372, [%r18+109];
	ld.shared.u8 	%r373, [%r18+108];
	ld.shared.s16 	%r374, [_ZZ5sobelPKhPhjjjE11shared_mask+30];
	mad.lo.s32 	%r684, %r374, %r371, %r684;
	mad.lo.s32 	%r685, %r374, %r372, %r685;
	mad.lo.s32 	%r686, %r374, %r373, %r686;
$L__BB0_16:
	bar.sync 	0;
	add.s32 	%r375, %r15, 2;
	setp.lt.s32 	%p39, %r15, -2;
	setp.ge.u32 	%p40, %r375, %r323;
	or.pred  	%p5, %p39, %p40;
	or.pred  	%p41, %p5, %p1;
	@%p41 bra 	$L__BB0_18;
	ld.shared.u8 	%r377, [%r18+146];
	ld.shared.u8 	%r378, [%r18+145];
	ld.shared.u8 	%r379, [%r18+144];
	ld.shared.s16 	%r380, [_ZZ5sobelPKhPhjjjE11shared_mask+40];
	mad.lo.s32 	%r684, %r380, %r377, %r684;
	mad.lo.s32 	%r685, %r380, %r378, %r685;
	mad.lo.s32 	%r686, %r380, %r379, %r686;
$L__BB0_18:
	ld.param.u32 	%r647, [_Z5sobelPKhPhjjj_param_2];
	bar.sync 	0;
	add.s32 	%r49, %r16, -1;
	setp.ge.u32 	%p42, %r49, %r647;
	or.pred  	%p43, %p2, %p42;
	@%p43 bra 	$L__BB0_20;
	ld.shared.u8 	%r382, [%r18+5];
	ld.shared.u8 	%r383, [%r18+4];
	ld.shared.u8 	%r384, [%r18+3];
	ld.shared.s16 	%r385, [_ZZ5sobelPKhPhjjjE11shared_mask+2];
	mad.lo.s32 	%r684, %r385, %r382, %r684;
	mad.lo.s32 	%r685, %r385, %r383, %r685;
	mad.lo.s32 	%r686, %r385, %r384, %r686;
$L__BB0_20:
	ld.param.u32 	%r648, [_Z5sobelPKhPhjjj_param_2];
	setp.ge.u32 	%p44, %r49, %r648;
	bar.sync 	0;
	or.pred  	%p45, %p3, %p44;
	@%p45 bra 	$L__BB0_22;
	ld.shared.u8 	%r387, [%r18+41];
	ld.shared.u8 	%r388, [%r18+40];
	ld.shared.u8 	%r389, [%r18+39];
	ld.shared.s16 	%r390, [_ZZ5sobelPKhPhjjjE11shared_mask+12];
	mad.lo.s32 	%r684, %r390, %r387, %r684;
	mad.lo.s32 	%r685, %r390, %r388, %r685;
	mad.lo.s32 	%r686, %r390, %r389, %r686;
$L__BB0_22:
	ld.param.u32 	%r649, [_Z5sobelPKhPhjjj_param_2];
	setp.ge.u32 	%p46, %r49, %r649;
	setp.lt.s32 	%p47, %r15, 0;
	bar.sync 	0;
	or.pred  	%p48, %p47, %p46;
	@%p48 bra 	$L__BB0_24;
	ld.shared.u8 	%r392, [%r18+77];
	ld.shared.u8 	%r393, [%r18+76];
	ld.shared.u8 	%r394, [%r18+75];
	ld.shared.s16 	%r395, [_ZZ5sobelPKhPhjjjE11shared_mask+22];
	mad.lo.s32 	%r684, %r395, %r392, %r684;
	mad.lo.s32 	%r685, %r395, %r393, %r685;
	mad.lo.s32 	%r686, %r395, %r394, %r686;
$L__BB0_24:
	ld.param.u32 	%r650, [_Z5sobelPKhPhjjj_param_2];
	setp.ge.u32 	%p49, %r49, %r650;
	bar.sync 	0;
	or.pred  	%p50, %p4, %p49;
	@%p50 bra 	$L__BB0_26;
	ld.shared.u8 	%r397, [%r18+113];
	ld.shared.u8 	%r398, [%r18+112];
	ld.shared.u8 	%r399, [%r18+111];
	ld.shared.s16 	%r400, [_ZZ5sobelPKhPhjjjE11shared_mask+32];
	mad.lo.s32 	%r684, %r400, %r397, %r684;
	mad.lo.s32 	%r685, %r400, %r398, %r685;
	mad.lo.s32 	%r686, %r400, %r399, %r686;
$L__BB0_26:
	ld.param.u32 	%r651, [_Z5sobelPKhPhjjj_param_2];
	setp.ge.u32 	%p51, %r49, %r651;
	bar.sync 	0;
	or.pred  	%p52, %p5, %p51;
	@%p52 bra 	$L__BB0_28;
	ld.shared.u8 	%r402, [%r18+149];
	ld.shared.u8 	%r403, [%r18+148];
	ld.shared.u8 	%r404, [%r18+147];
	ld.shared.s16 	%r405, [_ZZ5sobelPKhPhjjjE11shared_mask+42];
	mad.lo.s32 	%r684, %r405, %r402, %r684;
	mad.lo.s32 	%r685, %r405, %r403, %r685;
	mad.lo.s32 	%r686, %r405, %r404, %r686;
$L__BB0_28:
	bar.sync 	0;
	@%p2 bra 	$L__BB0_30;
	ld.shared.u8 	%r407, [%r18+8];
	ld.shared.u8 	%r408, [%r18+7];
	ld.shared.u8 	%r409, [%r18+6];
	ld.shared.s16 	%r410, [_ZZ5sobelPKhPhjjjE11shared_mask+4];
	mad.lo.s32 	%r684, %r410, %r407, %r684;
	mad.lo.s32 	%r685, %r410, %r408, %r685;
	mad.lo.s32 	%r686, %r410, %r409, %r686;
$L__BB0_30:
	bar.sync 	0;
	@%p3 bra 	$L__BB0_32;
	ld.shared.u8 	%r412, [%r18+44];
	ld.shared.u8 	%r413, [%r18+43];
	ld.shared.u8 	%r414, [%r18+42];
	ld.shared.s16 	%r415, [_ZZ5sobelPKhPhjjjE11shared_mask+14];
	mad.lo.s32 	%r684, %r415, %r412, %r684;
	mad.lo.s32 	%r685, %r415, %r413, %r685;
	mad.lo.s32 	%r686, %r415, %r414, %r686;
$L__BB0_32:
	setp.lt.s32 	%p53, %r15, 0;
	bar.sync 	0;
	@%p53 bra 	$L__BB0_34;
	ld.shared.u8 	%r417, [%r18+80];
	ld.shared.u8 	%r418, [%r18+79];
	ld.shared.u8 	%r419, [%r18+78];
	ld.shared.s16 	%r420, [_ZZ5sobelPKhPhjjjE11shared_mask+24];
	mad.lo.s32 	%r684, %r420, %r417, %r684;
	mad.lo.s32 	%r685, %r420, %r418, %r685;
	mad.lo.s32 	%r686, %r420, %r419, %r686;
$L__BB0_34:
	bar.sync 	0;
	@%p4 bra 	$L__BB0_36;
	ld.shared.u8 	%r422, [%r18+116];
	ld.shared.u8 	%r423, [%r18+115];
	ld.shared.u8 	%r424, [%r18+114];
	ld.shared.s16 	%r425, [_ZZ5sobelPKhPhjjjE11shared_mask+34];
	mad.lo.s32 	%r684, %r425, %r422, %r684;
	mad.lo.s32 	%r685, %r425, %r423, %r685;
	mad.lo.s32 	%r686, %r425, %r424, %r686;
$L__BB0_36:
	bar.sync 	0;
	@%p5 bra 	$L__BB0_38;
	ld.shared.u8 	%r427, [%r18+152];
	ld.shared.u8 	%r428, [%r18+151];
	ld.shared.u8 	%r429, [%r18+150];
	ld.shared.s16 	%r430, [_ZZ5sobelPKhPhjjjE11shared_mask+44];
	mad.lo.s32 	%r684, %r430, %r427, %r684;
	mad.lo.s32 	%r685, %r430, %r428, %r685;
	mad.lo.s32 	%r686, %r430, %r429, %r686;
$L__BB0_38:
	ld.param.u32 	%r652, [_Z5sobelPKhPhjjj_param_2];
	bar.sync 	0;
	add.s32 	%r110, %r16, 1;
	setp.ge.u32 	%p54, %r110, %r652;
	or.pred  	%p55, %p2, %p54;
	@%p55 bra 	$L__BB0_40;
	ld.shared.u8 	%r432, [%r18+11];
	ld.shared.u8 	%r433, [%r18+10];
	ld.shared.u8 	%r434, [%r18+9];
	ld.shared.s16 	%r435, [_ZZ5sobelPKhPhjjjE11shared_mask+6];
	mad.lo.s32 	%r684, %r435, %r432, %r684;
	mad.lo.s32 	%r685, %r435, %r433, %r685;
	mad.lo.s32 	%r686, %r435, %r434, %r686;
$L__BB0_40:
	ld.param.u32 	%r653, [_Z5sobelPKhPhjjj_param_2];
	setp.ge.u32 	%p56, %r110, %r653;
	bar.sync 	0;
	or.pred  	%p57, %p3, %p56;
	@%p57 bra 	$L__BB0_42;
	ld.shared.u8 	%r437, [%r18+47];
	ld.shared.u8 	%r438, [%r18+46];
	ld.shared.u8 	%r439, [%r18+45];
	ld.shared.s16 	%r440, [_ZZ5sobelPKhPhjjjE11shared_mask+16];
	mad.lo.s32 	%r684, %r440, %r437, %r684;
	mad.lo.s32 	%r685, %r440, %r438, %r685;
	mad.lo.s32 	%r686, %r440, %r439, %r686;
$L__BB0_42:
	ld.param.u32 	%r654, [_Z5sobelPKhPhjjj_param_2];
	setp.ge.u32 	%p58, %r110, %r654;
	setp.lt.s32 	%p59, %r15, 0;
	bar.sync 	0;
	or.pred  	%p60, %p59, %p58;
	@%p60 bra 	$L__BB0_44;
	ld.shared.u8 	%r442, [%r18+83];
	ld.shared.u8 	%r443, [%r18+82];
	ld.shared.u8 	%r444, [%r18+81];
	ld.shared.s16 	%r445, [_ZZ5sobelPKhPhjjjE11shared_mask+26];
	mad.lo.s32 	%r684, %r445, %r442, %r684;
	mad.lo.s32 	%r685, %r445, %r443, %r685;
	mad.lo.s32 	%r686, %r445, %r444, %r686;
$L__BB0_44:
	ld.param.u32 	%r655, [_Z5sobelPKhPhjjj_param_2];
	setp.ge.u32 	%p61, %r110, %r655;
	bar.sync 	0;
	or.pred  	%p62, %p4, %p61;
	@%p62 bra 	$L__BB0_46;
	ld.shared.u8 	%r447, [%r18+119];
	ld.shared.u8 	%r448, [%r18+118];
	ld.shared.u8 	%r449, [%r18+117];
	ld.shared.s16 	%r450, [_ZZ5sobelPKhPhjjjE11shared_mask+36];
	mad.lo.s32 	%r684, %r450, %r447, %r684;
	mad.lo.s32 	%r685, %r450, %r448, %r685;
	mad.lo.s32 	%r686, %r450, %r449, %r686;
$L__BB0_46:
	ld.param.u32 	%r656, [_Z5sobelPKhPhjjj_param_2];
	setp.ge.u32 	%p63, %r110, %r656;
	bar.sync 	0;
	or.pred  	%p64, %p5, %p63;
	@%p64 bra 	$L__BB0_48;
	ld.shared.u8 	%r452, [%r18+155];
	ld.shared.u8 	%r453, [%r18+154];
	ld.shared.u8 	%r454, [%r18+153];
	ld.shared.s16 	%r455, [_ZZ5sobelPKhPhjjjE11shared_mask+46];
	mad.lo.s32 	%r684, %r455, %r452, %r684;
	mad.lo.s32 	%r685, %r455, %r453, %r685;
	mad.lo.s32 	%r686, %r455, %r454, %r686;
$L__BB0_48:
	ld.param.u32 	%r657, [_Z5sobelPKhPhjjj_param_2];
	bar.sync 	0;
	add.s32 	%r141, %r16, 2;
	setp.ge.u32 	%p65, %r141, %r657;
	or.pred  	%p66, %p2, %p65;
	@%p66 bra 	$L__BB0_50;
	ld.shared.u8 	%r457, [%r18+14];
	ld.shared.u8 	%r458, [%r18+13];
	ld.shared.u8 	%r459, [%r18+12];
	ld.shared.s16 	%r460, [_ZZ5sobelPKhPhjjjE11shared_mask+8];
	mad.lo.s32 	%r684, %r460, %r457, %r684;
	mad.lo.s32 	%r685, %r460, %r458, %r685;
	mad.lo.s32 	%r686, %r460, %r459, %r686;
$L__BB0_50:
	ld.param.u32 	%r658, [_Z5sobelPKhPhjjj_param_2];
	setp.ge.u32 	%p67, %r141, %r658;
	bar.sync 	0;
	or.pred  	%p68, %p3, %p67;
	@%p68 bra 	$L__BB0_52;
	ld.shared.u8 	%r462, [%r18+50];
	ld.shared.u8 	%r463, [%r18+49];
	ld.shared.u8 	%r464, [%r18+48];
	ld.shared.s16 	%r465, [_ZZ5sobelPKhPhjjjE11shared_mask+18];
	mad.lo.s32 	%r684, %r465, %r462, %r684;
	mad.lo.s32 	%r685, %r465, %r463, %r685;
	mad.lo.s32 	%r686, %r465, %r464, %r686;
$L__BB0_52:
	ld.param.u32 	%r659, [_Z5sobelPKhPhjjj_param_2];
	setp.ge.u32 	%p69, %r141, %r659;
	setp.lt.s32 	%p70, %r15, 0;
	bar.sync 	0;
	or.pred  	%p71, %p70, %p69;
	@%p71 bra 	$L__BB0_54;
	ld.shared.u8 	%r467, [%r18+86];
	ld.shared.u8 	%r468, [%r18+85];
	ld.shared.u8 	%r469, [%r18+84];
	ld.shared.s16 	%r470, [_ZZ5sobelPKhPhjjjE11shared_mask+28];
	mad.lo.s32 	%r684, %r470, %r467, %r684;
	mad.lo.s32 	%r685, %r470, %r468, %r685;
	mad.lo.s32 	%r686, %r470, %r469, %r686;
$L__BB0_54:
	ld.param.u32 	%r660, [_Z5sobelPKhPhjjj_param_2];
	setp.ge.u32 	%p72, %r141, %r660;
	bar.sync 	0;
	or.pred  	%p6, %p4, %p72;
	@%p6 bra 	$L__BB0_56;
	ld.shared.u8 	%r472, [%r18+122];
	ld.shared.u8 	%r473, [%r18+121];
	ld.shared.u8 	%r474, [%r18+120];
	ld.shared.s16 	%r475, [_ZZ5sobelPKhPhjjjE11shared_mask+38];
	mad.lo.s32 	%r684, %r475, %r472, %r684;
	mad.lo.s32 	%r685, %r475, %r473, %r685;
	mad.lo.s32 	%r686, %r475, %r474, %r686;
$L__BB0_56:
	ld.param.u32 	%r661, [_Z5sobelPKhPhjjj_param_2];
	setp.ge.u32 	%p73, %r141, %r661;
	bar.sync 	0;
	or.pred  	%p7, %p5, %p73;
	@%p7 bra 	$L__BB0_58;
	ld.shared.u8 	%r477, [%r18+158];
	ld.shared.u8 	%r478, [%r18+157];
	ld.shared.u8 	%r479, [%r18+156];
	ld.shared.s16 	%r480, [_ZZ5sobelPKhPhjjjE11shared_mask+48];
	mad.lo.s32 	%r684, %r480, %r477, %r684;
	mad.lo.s32 	%r685, %r480, %r478, %r685;
	mad.lo.s32 	%r686, %r480, %r479, %r686;
$L__BB0_58:
	ld.param.u32 	%r662, [_Z5sobelPKhPhjjj_param_2];
	bar.sync 	0;
	setp.lt.u32 	%p74, %r16, 2;
	add.s32 	%r482, %r16, -2;
	setp.ge.u32 	%p75, %r482, %r662;
	or.pred  	%p76, %p74, %p75;
	or.pred  	%p78, %p2, %p76;
	mov.b32 	%r759, 0;
	mov.u32 	%r760, %r759;
	mov.u32 	%r761, %r759;
	@%p78 bra 	$L__BB0_60;
	ld.shared.u8 	%r484, [%r18+2];
	ld.shared.u8 	%r485, [%r18+1];
	ld.shared.u8 	%r486, [%r18];
	ld.shared.s16 	%r487, [_ZZ5sobelPKhPhjjjE11shared_mask+50];
	mul.lo.s32 	%r759, %r487, %r484;
	mul.lo.s32 	%r760, %r487, %r485;
	mul.lo.s32 	%r761, %r487, %r486;
$L__BB0_60:
	ld.param.u32 	%r663, [_Z5sobelPKhPhjjj_param_2];
	bar.sync 	0;
	setp.lt.u32 	%p79, %r16, 2;
	add.s32 	%r488, %r16, -2;
	setp.ge.u32 	%p80, %r488, %r663;
	or.pred  	%p81, %p79, %p80;
	or.pred  	%p83, %p3, %p81;
	@%p83 bra 	$L__BB0_62;
	ld.shared.u8 	%r490, [%r18+38];
	ld.shared.u8 	%r491, [%r18+37];
	ld.shared.u8 	%r492, [%r18+36];
	ld.shared.s16 	%r493, [_ZZ5sobelPKhPhjjjE11shared_mask+60];
	mad.lo.s32 	%r759, %r493, %r490, %r759;
	mad.lo.s32 	%r760, %r493, %r491, %r760;
	mad.lo.s32 	%r761, %r493, %r492, %r761;
$L__BB0_62:
	ld.param.u32 	%r664, [_Z5sobelPKhPhjjj_param_2];
	bar.sync 	0;
	setp.lt.s32 	%p84, %r15, 0;
	setp.lt.u32 	%p85, %r16, 2;
	add.s32 	%r494, %r16, -2;
	setp.ge.u32 	%p86, %r494, %r664;
	or.pred  	%p87, %p85, %p86;
	or.pred  	%p89, %p84, %p87;
	@%p89 bra 	$L__BB0_64;
	ld.shared.u8 	%r496, [%r18+74];
	ld.shared.u8 	%r497, [%r18+73];
	ld.shared.u8 	%r498, [%r18+72];
	ld.shared.s16 	%r499, [_ZZ5sobelPKhPhjjjE11shared_mask+70];
	mad.lo.s32 	%r759, %r499, %r496, %r759;
	mad.lo.s32 	%r760, %r499, %r497, %r760;
	mad.lo.s32 	%r761, %r499, %r498, %r761;
$L__BB0_64:
	ld.param.u32 	%r665, [_Z5sobelPKhPhjjj_param_2];
	bar.sync 	0;
	setp.lt.u32 	%p90, %r16, 2;
	add.s32 	%r500, %r16, -2;
	setp.ge.u32 	%p91, %r500, %r665;
	or.pred  	%p92, %p90, %p91;
	or.pred  	%p94, %p4, %p92;
	@%p94 bra 	$L__BB0_66;
	ld.shared.u8 	%r502, [%r18+110];
	ld.shared.u8 	%r503, [%r18+109];
	ld.shared.u8 	%r504, [%r18+108];
	ld.shared.s16 	%r505, [_ZZ5sobelPKhPhjjjE11shared_mask+80];
	mad.lo.s32 	%r759, %r505, %r502, %r759;
	mad.lo.s32 	%r760, %r505, %r503, %r760;
	mad.lo.s32 	%r761, %r505, %r504, %r761;
$L__BB0_66:
	ld.param.u32 	%r666, [_Z5sobelPKhPhjjj_param_2];
	bar.sync 	0;
	setp.lt.u32 	%p95, %r16, 2;
	add.s32 	%r506, %r16, -2;
	setp.ge.u32 	%p96, %r506, %r666;
	or.pred  	%p97, %p95, %p96;
	or.pred  	%p99, %p5, %p97;
	@%p99 bra 	$L__BB0_68;
	ld.shared.u8 	%r508, [%r18+146];
	ld.shared.u8 	%r509, [%r18+145];
	ld.shared.u8 	%r510, [%r18+144];
	ld.shared.s16 	%r511, [_ZZ5sobelPKhPhjjjE11shared_mask+90];
	mad.lo.s32 	%r759, %r511, %r508, %r759;
	mad.lo.s32 	%r760, %r511, %r509, %r760;
	mad.lo.s32 	%r761, %r511, %r510, %r761;
$L__BB0_68:
	ld.param.u32 	%r667, [_Z5sobelPKhPhjjj_param_2];
	bar.sync 	0;
	add.s32 	%r512, %r16, -1;
	setp.ge.u32 	%p100, %r512, %r667;
	or.pred  	%p101, %p2, %p100;
	@%p101 bra 	$L__BB0_70;
	ld.shared.u8 	%r514, [%r18+5];
	ld.shared.u8 	%r515, [%r18+4];
	ld.shared.u8 	%r516, [%r18+3];
	ld.shared.s16 	%r517, [_ZZ5sobelPKhPhjjjE11shared_mask+52];
	mad.lo.s32 	%r759, %r517, %r514, %r759;
	mad.lo.s32 	%r760, %r517, %r515, %r760;
	mad.lo.s32 	%r761, %r517, %r516, %r761;
$L__BB0_70:
	ld.param.u32 	%r668, [_Z5sobelPKhPhjjj_param_2];
	bar.sync 	0;
	add.s32 	%r518, %r16, -1;
	setp.ge.u32 	%p102, %r518, %r668;
	or.pred  	%p103, %p3, %p102;
	@%p103 bra 	$L__BB0_72;
	ld.shared.u8 	%r520, [%r18+41];
	ld.shared.u8 	%r521, [%r18+40];
	ld.shared.u8 	%r522, [%r18+39];
	ld.shared.s16 	%r523, [_ZZ5sobelPKhPhjjjE11shared_mask+62];
	mad.lo.s32 	%r759, %r523, %r520, %r759;
	mad.lo.s32 	%r760, %r523, %r521, %r760;
	mad.lo.s32 	%r761, %r523, %r522, %r761;
$L__BB0_72:
	ld.param.u32 	%r669, [_Z5sobelPKhPhjjj_param_2];
	bar.sync 	0;
	setp.lt.s32 	%p104, %r15, 0;
	add.s32 	%r524, %r16, -1;
	setp.ge.u32 	%p105, %r524, %r669;
	or.pred  	%p106, %p104, %p105;
	@%p106 bra 	$L__BB0_74;
	ld.shared.u8 	%r526, [%r18+77];
	ld.shared.u8 	%r527, [%r18+76];
	ld.shared.u8 	%r528, [%r18+75];
	ld.shared.s16 	%r529, [_ZZ5sobelPKhPhjjjE11shared_mask+72];
	mad.lo.s32 	%r759, %r529, %r526, %r759;
	mad.lo.s32 	%r760, %r529, %r527, %r760;
	mad.lo.s32 	%r761, %r529, %r528, %r761;
$L__BB0_74:
	ld.param.u32 	%r670, [_Z5sobelPKhPhjjj_param_2];
	bar.sync 	0;
	add.s32 	%r530, %r16, -1;
	setp.ge.u32 	%p107, %r530, %r670;
	or.pred  	%p108, %p4, %p107;
	@%p108 bra 	$L__BB0_76;
	ld.shared.u8 	%r532, [%r18+113];
	ld.shared.u8 	%r533, [%r18+112];
	ld.shared.u8 	%r534, [%r18+111];
	ld.shared.s16 	%r535, [_ZZ5sobelPKhPhjjjE11shared_mask+82];
	mad.lo.s32 	%r759, %r535, %r532, %r759;
	mad.lo.s32 	%r760, %r535, %r533, %r760;
	mad.lo.s32 	%r761, %r535, %r534, %r761;
$L__BB0_76:
	ld.param.u32 	%r671, [_Z5sobelPKhPhjjj_param_2];
	bar.sync 	0;
	add.s32 	%r536, %r16, -1;
	setp.ge.u32 	%p109, %r536, %r671;
	or.pred  	%p110, %p5, %p109;
	@%p110 bra 	$L__BB0_78;
	ld.shared.u8 	%r538, [%r18+149];
	ld.shared.u8 	%r539, [%r18+148];
	ld.shared.u8 	%r540, [%r18+147];
	ld.shared.s16 	%r541, [_ZZ5sobelPKhPhjjjE11shared_mask+92];
	mad.lo.s32 	%r759, %r541, %r538, %r759;
	mad.lo.s32 	%r760, %r541, %r539, %r760;
	mad.lo.s32 	%r761, %r541, %r540, %r761;
$L__BB0_78:
	bar.sync 	0;
	@%p2 bra 	$L__BB0_80;
	ld.shared.u8 	%r543, [%r18+8];
	ld.shared.u8 	%r544, [%r18+7];
	ld.shared.u8 	%r545, [%r18+6];
	ld.shared.s16 	%r546, [_ZZ5sobelPKhPhjjjE11shared_mask+54];
	mad.lo.s32 	%r759, %r546, %r543, %r759;
	mad.lo.s32 	%r760, %r546, %r544, %r760;
	mad.lo.s32 	%r761, %r546, %r545, %r761;
$L__BB0_80:
	bar.sync 	0;
	@%p3 bra 	$L__BB0_82;
	ld.shared.u8 	%r548, [%r18+44];
	ld.shared.u8 	%r549, [%r18+43];
	ld.shared.u8 	%r550, [%r18+42];
	ld.shared.s16 	%r551, [_ZZ5sobelPKhPhjjjE11shared_mask+64];
	mad.lo.s32 	%r759, %r551, %r548, %r759;
	mad.lo.s32 	%r760, %r551, %r549, %r760;
	mad.lo.s32 	%r761, %r551, %r550, %r761;
$L__BB0_82:
	setp.lt.s32 	%p111, %r15, 0;
	bar.sync 	0;
	@%p111 bra 	$L__BB0_84;
	ld.shared.u8 	%r553, [%r18+80];
	ld.shared.u8 	%r554, [%r18+79];
	ld.shared.u8 	%r555, [%r18+78];
	ld.shared.s16 	%r556, [_ZZ5sobelPKhPhjjjE11shared_mask+74];
	mad.lo.s32 	%r759, %r556, %r553, %r759;
	mad.lo.s32 	%r760, %r556, %r554, %r760;
	mad.lo.s32 	%r761, %r556, %r555, %r761;
$L__BB0_84:
	bar.sync 	0;
	@%p4 bra 	$L__BB0_86;
	ld.shared.u8 	%r558, [%r18+116];
	ld.shared.u8 	%r559, [%r18+115];
	ld.shared.u8 	%r560, [%r18+114];
	ld.shared.s16 	%r561, [_ZZ5sobelPKhPhjjjE11shared_mask+84];
	mad.lo.s32 	%r759, %r561, %r558, %r759;
	mad.lo.s32 	%r760, %r561, %r559, %r760;
	mad.lo.s32 	%r761, %r561, %r560, %r761;
$L__BB0_86:
	bar.sync 	0;
	@%p5 bra 	$L__BB0_88;
	ld.shared.u8 	%r563, [%r18+152];
	ld.shared.u8 	%r564, [%r18+151];
	ld.shared.u8 	%r565, [%r18+150];
	ld.shared.s16 	%r566, [_ZZ5sobelPKhPhjjjE11shared_mask+94];
	mad.lo.s32 	%r759, %r566, %r563, %r759;
	mad.lo.s32 	%r760, %r566, %r564, %r760;
	mad.lo.s32 	%r761, %r566, %r565, %r761;
$L__BB0_88:
	ld.param.u32 	%r672, [_Z5sobelPKhPhjjj_param_2];
	bar.sync 	0;
	setp.lt.s32 	%p112, %r15, 2;
	add.s32 	%r567, %r15, -2;
	setp.ge.u32 	%p113, %r567, %r323;
	add.s32 	%r568, %r16, 1;
	setp.ge.u32 	%p114, %r568, %r672;
	or.pred  	%p115, %p113, %p114;
	or.pred  	%p116, %p115, %p112;
	@%p116 bra 	$L__BB0_90;
	ld.shared.u8 	%r570, [%r18+11];
	ld.shared.u8 	%r571, [%r18+10];
	ld.shared.u8 	%r572, [%r18+9];
	ld.shared.s16 	%r573, [_ZZ5sobelPKhPhjjjE11shared_mask+56];
	mad.lo.s32 	%r759, %r573, %r570, %r759;
	mad.lo.s32 	%r760, %r573, %r571, %r760;
	mad.lo.s32 	%r761, %r573, %r572, %r761;
$L__BB0_90:
	ld.param.u32 	%r673, [_Z5sobelPKhPhjjj_param_2];
	bar.sync 	0;
	setp.lt.s32 	%p117, %r15, 1;
	add.s32 	%r574, %r15, -1;
	setp.ge.u32 	%p118, %r574, %r323;
	setp.ge.u32 	%p119, %r568, %r673;
	or.pred  	%p120, %p118, %p119;
	or.pred  	%p121, %p120, %p117;
	@%p121 bra 	$L__BB0_92;
	ld.shared.u8 	%r577, [%r18+47];
	ld.shared.u8 	%r578, [%r18+46];
	ld.shared.u8 	%r579, [%r18+45];
	ld.shared.s16 	%r580, [_ZZ5sobelPKhPhjjjE11shared_mask+66];
	mad.lo.s32 	%r759, %r580, %r577, %r759;
	mad.lo.s32 	%r760, %r580, %r578, %r760;
	mad.lo.s32 	%r761, %r580, %r579, %r761;
$L__BB0_92:
	ld.param.u32 	%r674, [_Z5sobelPKhPhjjj_param_2];
	bar.sync 	0;
	setp.lt.s32 	%p122, %r15, 0;
	setp.ge.u32 	%p123, %r568, %r674;
	or.pred  	%p124, %p122, %p123;
	@%p124 bra 	$L__BB0_94;
	ld.shared.u8 	%r583, [%r18+83];
	ld.shared.u8 	%r584, [%r18+82];
	ld.shared.u8 	%r585, [%r18+81];
	ld.shared.s16 	%r586, [_ZZ5sobelPKhPhjjjE11shared_mask+76];
	mad.lo.s32 	%r759, %r586, %r583, %r759;
	mad.lo.s32 	%r760, %r586, %r584, %r760;
	mad.lo.s32 	%r761, %r586, %r585, %r761;
$L__BB0_94:
	ld.param.u32 	%r675, [_Z5sobelPKhPhjjj_param_2];
	bar.sync 	0;
	setp.lt.s32 	%p125, %r15, -1;
	add.s32 	%r587, %r15, 1;
	setp.ge.u32 	%p126, %r587, %r323;
	setp.ge.u32 	%p127, %r568, %r675;
	or.pred  	%p128, %p126, %p127;
	or.pred  	%p129, %p128, %p125;
	@%p129 bra 	$L__BB0_96;
	ld.shared.u8 	%r590, [%r18+119];
	ld.shared.u8 	%r591, [%r18+118];
	ld.shared.u8 	%r592, [%r18+117];
	ld.shared.s16 	%r593, [_ZZ5sobelPKhPhjjjE11shared_mask+86];
	mad.lo.s32 	%r759, %r593, %r590, %r759;
	mad.lo.s32 	%r760, %r593, %r591, %r760;
	mad.lo.s32 	%r761, %r593, %r592, %r761;
$L__BB0_96:
	ld.param.u32 	%r676, [_Z5sobelPKhPhjjj_param_2];
	bar.sync 	0;
	setp.lt.s32 	%p130, %r15, -2;
	add.s32 	%r594, %r15, 2;
	setp.ge.u32 	%p131, %r594, %r323;
	setp.ge.u32 	%p132, %r568, %r676;
	or.pred  	%p133, %p131, %p132;
	or.pred  	%p134, %p133, %p130;
	@%p134 bra 	$L__BB0_98;
	ld.shared.u8 	%r597, [%r18+155];
	ld.shared.u8 	%r598, [%r18+154];
	ld.shared.u8 	%r599, [%r18+153];
	ld.shared.s16 	%r600, [_ZZ5sobelPKhPhjjjE11shared_mask+96];
	mad.lo.s32 	%r759, %r600, %r597, %r759;
	mad.lo.s32 	%r760, %r600, %r598, %r760;
	mad.lo.s32 	%r761, %r600, %r599, %r761;
$L__BB0_98:
	ld.param.u32 	%r677, [_Z5sobelPKhPhjjj_param_2];
	bar.sync 	0;
	setp.lt.s32 	%p135, %r15, 2;
	setp.ge.u32 	%p136, %r567, %r323;
	add.s32 	%r602, %r16, 2;
	setp.ge.u32 	%p137, %r602, %r677;
	or.pred  	%p138, %p136, %p137;
	or.pred  	%p139, %p138, %p135;
	@%p139 bra 	$L__BB0_100;
	ld.shared.u8 	%r604, [%r18+14];
	ld.shared.u8 	%r605, [%r18+13];
	ld.shared.u8 	%r606, [%r18+12];
	ld.shared.s16 	%r607, [_ZZ5sobelPKhPhjjjE11shared_mask+58];
	mad.lo.s32 	%r759, %r607, %r604, %r759;
	mad.lo.s32 	%r760, %r607, %r605, %r760;
	mad.lo.s32 	%r761, %r607, %r606, %r761;
$L__BB0_100:
	ld.param.u32 	%r678, [_Z5sobelPKhPhjjj_param_2];
	bar.sync 	0;
	setp.lt.s32 	%p140, %r15, 1;
	setp.ge.u32 	%p141, %r574, %r323;
	setp.ge.u32 	%p142, %r602, %r678;
	or.pred  	%p143, %p141, %p142;
	or.pred  	%p144, %p143, %p140;
	@%p144 bra 	$L__BB0_102;
	ld.shared.u8 	%r611, [%r18+50];
	ld.shared.u8 	%r612, [%r18+49];
	ld.shared.u8 	%r613, [%r18+48];
	ld.shared.s16 	%r614, [_ZZ5sobelPKhPhjjjE11shared_mask+68];
	mad.lo.s32 	%r759, %r614, %r611, %r759;
	mad.lo.s32 	%r760, %r614, %r612, %r760;
	mad.lo.s32 	%r761, %r614, %r613, %r761;
$L__BB0_102:
	ld.param.u32 	%r679, [_Z5sobelPKhPhjjj_param_2];
	bar.sync 	0;
	setp.lt.s32 	%p145, %r15, 0;
	setp.ge.u32 	%p146, %r602, %r679;
	or.pred  	%p147, %p145, %p146;
	@%p147 bra 	$L__BB0_104;
	ld.shared.u8 	%r617, [%r18+86];
	ld.shared.u8 	%r618, [%r18+85];
	ld.shared.u8 	%r619, [%r18+84];
	ld.shared.s16 	%r620, [_ZZ5sobelPKhPhjjjE11shared_mask+78];
	mad.lo.s32 	%r759, %r620, %r617, %r759;
	mad.lo.s32 	%r760, %r620, %r618, %r760;
	mad.lo.s32 	%r761, %r620, %r619, %r761;
$L__BB0_104:
	bar.sync 	0;
	@%p6 bra 	$L__BB0_106;
	ld.shared.u8 	%r622, [%r18+122];
	ld.shared.u8 	%r623, [%r18+121];
	ld.shared.u8 	%r624, [%r18+120];
	ld.shared.s16 	%r625, [_ZZ5sobelPKhPhjjjE11shared_mask+88];
	mad.lo.s32 	%r759, %r625, %r622, %r759;
	mad.lo.s32 	%r760, %r625, %r623, %r760;
	mad.lo.s32 	%r761, %r625, %r624, %r761;
$L__BB0_106:
	bar.sync 	0;
	@%p7 bra 	$L__BB0_108;
	ld.shared.u8 	%r627, [%r18+158];
	ld.shared.u8 	%r628, [%r18+157];
	ld.shared.u8 	%r629, [%r18+156];
	ld.shared.s16 	%r630, [_ZZ5sobelPKhPhjjjE11shared_mask+98];
	mad.lo.s32 	%r759, %r630, %r627, %r759;
	mad.lo.s32 	%r760, %r630, %r628, %r760;
	mad.lo.s32 	%r761, %r630, %r629, %r761;
$L__BB0_108:
	cvta.to.global.u64 	%rd17, %rd3;
	bar.sync 	0;
	mul.lo.s32 	%r631, %r684, %r684;
	cvt.rn.f32.u32 	%f1, %r631;
	mul.lo.s32 	%r632, %r685, %r685;
	cvt.rn.f32.u32 	%f2, %r632;
	mul.lo.s32 	%r633, %r686, %r686;
	cvt.rn.f32.u32 	%f3, %r633;
	mul.lo.s32 	%r634, %r759, %r759;
	cvt.rn.f32.u32 	%f4, %r634;
	add.f32 	%f5, %f1, %f4;
	mul.lo.s32 	%r635, %r760, %r760;
	cvt.rn.f32.u32 	%f6, %r635;
	add.f32 	%f7, %f2, %f6;
	mul.lo.s32 	%r636, %r761, %r761;
	cvt.rn.f32.u32 	%f8, %r636;
	add.f32 	%f9, %f3, %f8;
	sqrt.rn.f32 	%f10, %f5;
	mul.f32 	%f11, %f10, 0f3E000000;
	sqrt.rn.f32 	%f12, %f7;
	mul.f32 	%f13, %f12, 0f3E000000;
	sqrt.rn.f32 	%f14, %f9;
	mul.f32 	%f15, %f14, 0f3E000000;
	setp.gt.f32 	%p148, %f11, 0f437F0000;
	selp.f32 	%f16, 0f437F0000, %f11, %p148;
	cvt.rzi.u32.f32 	%r637, %f16;
	setp.gt.f32 	%p149, %f13, 0f437F0000;
	selp.f32 	%f17, 0f437F0000, %f13, %p149;
	cvt.rzi.u32.f32 	%r638, %f17;
	setp.gt.f32 	%p150, %f15, 0f437F0000;
	selp.f32 	%f18, 0f437F0000, %f15, %p150;
	cvt.rzi.u32.f32 	%r639, %f18;
	mad.lo.s32 	%r640, %r323, %r16, %r15;
	mul.lo.s32 	%r641, %r640, %r324;
	add.s32 	%r642, %r641, 2;
	cvt.u64.u32 	%rd18, %r642;
	add.s64 	%rd19, %rd17, %rd18;
	st.global.u8 	[%rd19], %r637;
	add.s32 	%r643, %r641, 1;
	cvt.u64.u32 	%rd20, %r643;
	add.s64 	%rd21, %rd17, %rd20;
	st.global.u8 	[%rd21], %r638;
	cvt.u64.u32 	%rd22, %r641;
	add.s64 	%rd23, %rd17, %rd22;
	st.global.u8 	[%rd23], %r639;
$L__BB0_109:
	ret;

}


// ===== COMPILED SASS (sm_100) =====

	.target	sm_100

	.elftype	@"ET_EXEC"


//--------------------- .note.nv.tkinfo           --------------------------
	.section	.note.nv.tkinfo,"",@"SHT_NOTE"
	.sectionflags	@"SHF_NOTE_NV_TKINFO"
	.tkinfo
        /*0018*/ 	.word	0x00000002
        /*0030*/ 	.string	""
        /*0030*/ 	.string	"ptxas"
        /*0030*/ 	.string	"Cuda compilation tools, release 13.0, V13.0.88"
        /*0030*/ 	.string	"Build cuda_13.0.r13.0/compiler.36424714_0"
        /*0030*/ 	.string	"-arch sm_100 -m 64 "



//--------------------- .note.nv.cuinfo           --------------------------
	.section	.note.nv.cuinfo,"",@"SHT_NOTE"
	.sectionflags	@"SHF_NOTE_NV_CUINFO"
        /*0018*/ 	.short	0x0002
        /*001a*/ 	.short	0x0064
        /*001c*/ 	.short	0x0082
	.zero		2


//--------------------- .nv.info                  --------------------------
	.section	.nv.info,"",@"SHT_CUDA_INFO"
	.align	4


	//----- nvinfo : EIATTR_REGCOUNT
	.align		4
        /*0000*/ 	.byte	0x04, 0x2f
        /*0002*/ 	.short	(.L_2 - .L_1)
	.align		4
.L_1:
        /*0004*/ 	.word	index@(_Z5sobelPKhPhjjj)
        /*0008*/ 	.word	0x0000002c


	//----- nvinfo : EIATTR_FRAME_SIZE
	.align		4
.L_2:
        /*000c*/ 	.byte	0x04, 0x11
        /*000e*/ 	.short	(.L_4 - .L_3)
	.align		4
.L_3:
        /*0010*/ 	.word	index@($__internal_0_$__cuda_sm20_sqrt_rn_f32_slowpath)
        /*0014*/ 	.word	0x00000000


	//----- nvinfo : EIATTR_FRAME_SIZE
	.align		4
.L_4:
        /*0018*/ 	.byte	0x04, 0x11
        /*001a*/ 	.short	(.L_6 - .L_5)
	.align		4
.L_5:
        /*001c*/ 	.word	index@(_Z5sobelPKhPhjjj)
        /*0020*/ 	.word	0x00000000


	//----- nvinfo : EIATTR_MIN_STACK_SIZE
	.align		4
.L_6:
        /*0024*/ 	.byte	0x04, 0x12
        /*0026*/ 	.short	(.L_8 - .L_7)
	.align		4
.L_7:
        /*0028*/ 	.word	index@(_Z5sobelPKhPhjjj)
        /*002c*/ 	.word	0x00000000
.L_8:


//--------------------- .nv.compat                --------------------------
	.section	.nv.compat,"",@"SHT_CUDA_COMPAT_INFO"
	.align	4
        /*0000*/ 	.byte	0x02, 0x09, 0x00, 0x00, 0x02, 0x02, 0x01, 0x00, 0x02, 0x05, 0x05, 0x00, 0x03, 0x07, 0x01, 0x01
        /*0010*/ 	.byte	0x02, 0x03, 0x00, 0x00, 0x02, 0x06, 0x01, 0x00, 0x04, 0x0b, 0x08, 0x00, 0x01, 0x00, 0x00, 0x00
        /*0020*/ 	.byte	0x00, 0x00, 0x00, 0x00


//--------------------- .nv.info._Z5sobelPKhPhjjj --------------------------
	.section	.nv.info._Z5sobelPKhPhjjj,"",@"SHT_CUDA_INFO"
	.sectionflags	@""
	.align	4


	//----- nvinfo : EIATTR_CUDA_API_VERSION
	.align		4
        /*0000*/ 	.byte	0x04, 0x37
        /*0002*/ 	.short	(.L_10 - .L_9)
.L_9:
        /*0004*/ 	.word	0x00000082


	//----- nvinfo : EIATTR_KPARAM_INFO
	.align		4
.L_10:
        /*0008*/ 	.byte	0x04, 0x17
        /*000a*/ 	.short	(.L_12 - .L_11)
.L_11:
        /*000c*/ 	.word	0x00000000
        /*0010*/ 	.short	0x0004
        /*0012*/ 	.short	0x0018
        /*0014*/ 	.byte	0x00, 0xf0, 0x11, 0x00


	//----- nvinfo : EIATTR_KPARAM_INFO
	.align		4
.L_12:
        /*0018*/ 	.byte	0x04, 0x17
        /*001a*/ 	.short	(.L_14 - .L_13)
.L_13:
        /*001c*/ 	.word	0x00000000
        /*0020*/ 	.short	0x0003
        /*0022*/ 	.short	0x0014
        /*0024*/ 	.byte	0x00, 0xf0, 0x11, 0x00


	//----- nvinfo : EIATTR_KPARAM_INFO
	.align		4
.L_14:
        /*0028*/ 	.byte	0x04, 0x17
        /*002a*/ 	.short	(.L_16 - .L_15)
.L_15:
        /*002c*/ 	.word	0x00000000
        /*0030*/ 	.short	0x0002
        /*0032*/ 	.short	0x0010
        /*0034*/ 	.byte	0x00, 0xf0, 0x11, 0x00


	//----- nvinfo : EIATTR_KPARAM_INFO
	.align		4
.L_16:
        /*0038*/ 	.byte	0x04, 0x17
        /*003a*/ 	.short	(.L_18 - .L_17)
.L_17:
        /*003c*/ 	.word	0x00000000
        /*0040*/ 	.short	0x0001
        /*0042*/ 	.short	0x0008
        /*0044*/ 	.byte	0x00, 0xf5, 0x21, 0x00


	//----- nvinfo : EIATTR_KPARAM_INFO
	.align		4
.L_18:
        /*0048*/ 	.byte	0x04, 0x17
        /*004a*/ 	.short	(.L_20 - .L_19)
.L_19:
        /*004c*/ 	.word	0x00000000
        /*0050*/ 	.short	0x0000
        /*0052*/ 	.short	0x0000
        /*0054*/ 	.byte	0x00, 0xf5, 0x21, 0x00


	//----- nvinfo : EIATTR_SPARSE_MMA_MASK
	.align		4
.L_20:
        /*0058*/ 	.byte	0x03, 0x50
        /*005a*/ 	.short	0x0000


	//----- nvinfo : EIATTR_MAXREG_COUNT
	.align		4
        /*005c*/ 	.byte	0x03, 0x1b
        /*005e*/ 	.short	0x00ff


	//----- nvinfo : EIATTR_NUM_BARRIERS
	.align		4
        /*0060*/ 	.byte	0x02, 0x4c
        /*0062*/ 	.byte	0x01
	.zero		1


	//----- nvinfo : EIATTR_MERCURY_ISA_VERSION
	.align		4
        /*0064*/ 	.byte	0x03, 0x5f
        /*0066*/ 	.short	0x0101


	//----- nvinfo : EIATTR_VRC_CTA_INIT_COUNT
	.align		4
        /*0068*/ 	.byte	0x02, 0x4a
	.zero		1
	.zero		1


	//----- nvinfo : EIATTR_EXIT_INSTR_OFFSETS
	.align		4
        /*006c*/ 	.byte	0x04, 0x1c
        /*006e*/ 	.short	(.L_22 - .L_21)


	//   ....[0]....
.L_21:
        /*0070*/ 	.word	0x00000680


	//   ....[1]....
        /*0074*/ 	.word	0x00002fa0


	//----- nvinfo : EIATTR_CRS_STACK_SIZE
	.align		4
.L_22:
        /*0078*/ 	.byte	0x04, 0x1e
        /*007a*/ 	.short	(.L_24 - .L_23)
.L_23:
        /*007c*/ 	.word	0x00000000


	//----- nvinfo : EIATTR_CBANK_PARAM_SIZE
	.align		4
.L_24:
        /*0080*/ 	.byte	0x03, 0x19
        /*0082*/ 	.short	0x001c


	//----- nvinfo : EIATTR_PARAM_CBANK
	.align		4
        /*0084*/ 	.byte	0x04, 0x0a
        /*0086*/ 	.short	(.L_26 - .L_25)
	.align		4
.L_25:
        /*0088*/ 	.word	index@(.nv.constant0._Z5sobelPKhPhjjj)
        /*008c*/ 	.short	0x0380
        /*008e*/ 	.short	0x001c


	//----- nvinfo : EIATTR_SW_WAR
	.align		4
.L_26:
        /*0090*/ 	.byte	0x04, 0x36
        /*0092*/ 	.short	(.L_28 - .L_27)
.L_27:
        /*0094*/ 	.word	0x00000008
.L_28:


//--------------------- .nv.callgraph             --------------------------
	.section	.nv.callgraph,"",@"SHT_CUDA_CALLGRAPH"
	.align	4
	.sectionentsize	8
	.align		4
        /*0000*/ 	.word	0x00000000
	.align		4
        /*0004*/ 	.word	0xffffffff
	.align		4
        /*0008*/ 	.word	0x00000000
	.align		4
        /*000c*/ 	.word	0xfffffffe
	.align		4
        /*0010*/ 	.word	0x00000000
	.align		4
        /*0014*/ 	.word	0xfffffffd
	.align		4
        /*0018*/ 	.word	0x00000000
	.align		4
        /*001c*/ 	.word	0xfffffffc


//--------------------- .nv.constant3             --------------------------
	.section	.nv.constant3,"a",@progbits
	.align	2
.nv.constant3:
	.type		mask,@object
	.size		mask,(.L_0 - mask)
mask:
        /*0000*/ 	.byte	0xff, 0xff, 0xfc, 0xff, 0xfa, 0xff, 0xfc, 0xff, 0xff, 0xff, 0xfe, 0xff, 0xf8, 0xff, 0xf4, 0xff
        /*0010*/ 	.byte	0xf8, 0xff, 0xfe, 0xff, 0x00, 0x00, 0x00, 0x00, 0x00, 0x00, 0x00, 0x00, 0x00, 0x00, 0x02, 0x00
        /*0020*/ 	.byte	0x08, 0x00, 0x0c, 0x00, 0x08, 0x00, 0x02, 0x00, 0x01, 0x00, 0x04, 0x00, 0x06, 0x00, 0x04, 0x00
        /*0030*/ 	.byte	0x01, 0x00, 0xff, 0xff, 0xfe, 0xff, 0x00, 0x00, 0x02, 0x00, 0x01, 0x00, 0xfc, 0xff, 0xf8, 0xff
        /*0040*/ 	.byte	0x00, 0x00, 0x08, 0x00, 0x04, 0x00, 0xfa, 0xff, 0xf4, 0xff, 0x00, 0x00, 0x0c, 0x00, 0x06, 0x00
        /*0050*/ 	.byte	0xfc, 0xff, 0xf8, 0xff, 0x00, 0x00, 0x08, 0x00, 0x04, 0x00, 0xff, 0xff, 0xfe, 0xff, 0x00, 0x00
        /*0060*/ 	.byte	0x02, 0x00, 0x01, 0x00
.L_0:


//--------------------- .text._Z5sobelPKhPhjjj    --------------------------
	.section	.text._Z5sobelPKhPhjjj,"ax",@progbits
	.align	128
        .global         _Z5sobelPKhPhjjj
        .type           _Z5sobelPKhPhjjj,@function
        .size           _Z5sobelPKhPhjjj,(.L_x_18 - _Z5sobelPKhPhjjj)
        .other          _Z5sobelPKhPhjjj,@"STO_CUDA_ENTRY STV_DEFAULT"
_Z5sobelPKhPhjjj:
.text._Z5sobelPKhPhjjj:
[----:B------:R-:W-:Y:S01]  /*0000*/  LDC R1, c[0x0][0x37c] ;  /* 0x0000df00ff017b82 */ /* 0x000fe20000000800 */
[----:B------:R-:W0:Y:S01]  /*0010*/  S2R R0, SR_TID.X ;  /* 0x0000000000007919 */ /* 0x000e220000002100 */
[----:B------:R-:W0:Y:S06]  /*0020*/  LDCU UR4, c[0x0][0x360] ;  /* 0x00006c00ff0477ac */ /* 0x000e2c0008000800 */
[----:B------:R-:W1:Y:S01]  /*0030*/  LDC R11, c[0x0][0x364] ;  /* 0x0000d900ff0b7b82 */ /* 0x000e620000000800 */
[----:B------:R-:W-:Y:S01]  /*0040*/  BSSY.RECONVERGENT B0, `(.L_x_0) ;  /* 0x0000021000007945 */ /* 0x000fe20003800200 */
[----:B------:R-:W0:Y:S01]  /*0050*/  S2R R3, SR_TID.Y ;  /* 0x0000000000037919 */ /* 0x000e220000002200 */
[----:B------:R-:W2:Y:S01]  /*0060*/  S2R R10, SR_CTAID.X ;  /* 0x00000000000a7919 */ /* 0x000ea20000002500 */
[----:B0-----:R-:W-:-:S05]  /*0070*/  IMAD R2, R3, UR4, R0 ;  /* 0x0000000403027c24 */ /* 0x001fca000f8e0200 */
[----:B------:R-:W-:-:S13]  /*0080*/  ISETP.GT.U32.AND P0, PT, R2, 0x31, PT ;  /* 0x000000310200780c */ /* 0x000fda0003f04070 */
[----:B-12---:R-:W-:Y:S05]  /*0090*/  @P0 BRA `(.L_x_1) ;  /* 0x00000000006c0947 */ /* 0x006fea0003800000 */
[C---:B------:R-:W-:Y:S01]  /*00a0*/  PRMT R4, R2.reuse, 0x9910, RZ ;  /* 0x0000991002047816 */ /* 0x040fe200000000ff */
[----:B------:R-:W0:Y:S01]  /*00b0*/  S2R R9, SR_CgaCtaId ;  /* 0x0000000000097919 */ /* 0x000e220000008800 */
[C---:B------:R-:W-:Y:S02]  /*00c0*/  ISETP.GE.U32.AND P1, PT, R2.reuse, 0x19, PT ;  /* 0x000000190200780c */ /* 0x040fe40003f26070 */
[----:B------:R-:W-:Y:S01]  /*00d0*/  ISETP.GT.U32.AND P0, PT, R2, 0x18, PT ;  /* 0x000000180200780c */ /* 0x000fe20003f04070 */
[----:B------:R-:W-:-:S05]  /*00e0*/  IMAD R4, R4, 0xcd, RZ ;  /* 0x000000cd04047824 */ /* 0x000fca00078e02ff */
[----:B------:R-:W-:-:S04]  /*00f0*/  LOP3.LUT R4, R4, 0xffff, RZ, 0xc0, !PT ;  /* 0x0000ffff04047812 */ /* 0x000fc800078ec0ff */
[----:B------:R-:W-:-:S04]  /*0100*/  SHF.R.U32.HI R4, RZ, 0xa, R4 ;  /* 0x0000000aff047819 */ /* 0x000fc80000011604 */
[C---:B------:R-:W-:Y:S02]  /*0110*/  PRMT R5, R4.reuse, 0x9910, RZ ;  /* 0x0000991004057816 */ /* 0x040fe400000000ff */
[----:B------:R-:W-:-:S03]  /*0120*/  LOP3.LUT R6, R4, 0xffff, RZ, 0xc0, !PT ;  /* 0x0000ffff04067812 */ /* 0x000fc600078ec0ff */
[----:B------:R-:W-:Y:S02]  /*0130*/  IMAD R5, R5, 0x5, RZ ;  /* 0x0000000505057824 */ /* 0x000fe400078e02ff */
[----:B------:R-:W-:Y:S02]  /*0140*/  @P1 VIADD R6, R6, 0xfffffffb ;  /* 0xfffffffb06061836 */ /* 0x000fe40000000000 */
[----:B------:R-:W-:Y:S02]  /*0150*/  IMAD.MOV R5, RZ, RZ, -R5 ;  /* 0x000000ffff057224 */ /* 0x000fe400078e0a05 */
[----:B------:R-:W-:-:S03]  /*0160*/  IMAD R8, R6, 0xa, RZ ;  /* 0x0000000a06087824 */ /* 0x000fc600078e02ff */
[----:B------:R-:W-:Y:S02]  /*0170*/  PRMT R7, R5, 0x7710, RZ ;  /* 0x0000771005077816 */ /* 0x000fe400000000ff */
[----:B------:R-:W-:Y:S02]  /*0180*/  SEL R5, RZ, 0x1, !P0 ;  /* 0x00000001ff057807 */ /* 0x000fe40004000000 */
[----:B------:R-:W-:-:S03]  /*0190*/  IADD3 R4, PT, PT, R2, R7, RZ ;  /* 0x0000000702047210 */ /* 0x000fc60007ffe0ff */
[----:B------:R-:W-:Y:S01]  /*01a0*/  IMAD R8, R5, 0x32, R8 ;  /* 0x0000003205087824 */ /* 0x000fe200078e0208 */
[C---:B------:R-:W-:Y:S02]  /*01b0*/  LOP3.LUT R7, R4.reuse, 0xff, RZ, 0xc0, !PT ;  /* 0x000000ff04077812 */ /* 0x040fe400078ec0ff */
[----:B------:R-:W-:-:S03]  /*01c0*/  LOP3.LUT R4, R4, 0xff, RZ, 0xc0, !PT ;  /* 0x000000ff04047812 */ /* 0x000fc600078ec0ff */
[----:B------:R-:W-:Y:S01]  /*01d0*/  IMAD R7, R7, 0x2, R8 ;  /* 0x0000000207077824 */ /* 0x000fe200078e0208 */
[----:B------:R-:W-:-:S04]  /*01e0*/  MOV R8, 0x400 ;  /* 0x0000040000087802 */ /* 0x000fc80000000f00 */
[----:B0-----:R-:W-:Y:S01]  /*01f0*/  LEA R8, R9, R8, 0x18 ;  /* 0x0000000809087211 */ /* 0x001fe200078ec0ff */
[----:B------:R-:W0:Y:S04]  /*0200*/  LDC.U16 R7, c[0x3][R7] ;  /* 0x00c0000007077b82 */ /* 0x000e280000000400 */
[----:B------:R-:W-:-:S04]  /*0210*/  IMAD R5, R5, 0x32, R8 ;  /* 0x0000003205057824 */ /* 0x000fc800078e0208 */
[----:B------:R-:W-:-:S05]  /*0220*/  IMAD R5, R6, 0xa, R5 ;  /* 0x0000000a06057824 */ /* 0x000fca00078e0205 */
[----:B------:R-:W-:-:S05]  /*0230*/  LEA R4, R4, R5, 0x1 ;  /* 0x0000000504047211 */ /* 0x000fca00078e08ff */
[----:B0-----:R0:W-:Y:S02]  /*0240*/  STS.U16 [R4], R7 ;  /* 0x0000000704007388 */ /* 0x0011e40000000400 */
.L_x_1:
[----:B------:R-:W-:Y:S05]  /*0250*/  BSYNC.RECONVERGENT B0 ;  /* 0x0000000000007941 */ /* 0x000fea0003800200 */
.L_x_0:
[----:B------:R-:W1:Y:S01]  /*0260*/  S2UR UR5, SR_CTAID.Y ;  /* 0x00000000000579c3 */ /* 0x000e620000002600 */
[----:B------:R-:W-:Y:S01]  /*0270*/  ISETP.GT.U32.AND P0, PT, R2, 0x8f, PT ;  /* 0x0000008f0200780c */ /* 0x000fe20003f04070 */
[----:B------:R-:W2:Y:S01]  /*0280*/  LDCU.64 UR6, c[0x0][0x358] ;  /* 0x00006b00ff0677ac */ /* 0x000ea20008000a00 */
[----:B------:R-:W-:Y:S01]  /*0290*/  BSSY.RECONVERGENT B0, `(.L_x_2) ;  /* 0x0000038000007945 */ /* 0x000fe20003800200 */
[----:B0-----:R-:W-:Y:S01]  /*02a0*/  IMAD R7, R10, UR4, RZ ;  /* 0x000000040a077c24 */ /* 0x001fe2000f8e02ff */
[----:B------:R-:W0:Y:S01]  /*02b0*/  LDCU UR8, c[0x0][0x398] ;  /* 0x00007300ff0877ac */ /* 0x000e220008000800 */
[----:B------:R-:W3:Y:S01]  /*02c0*/  LDCU.64 UR10, c[0x0][0x380] ;  /* 0x00007000ff0a77ac */ /* 0x000ee20008000a00 */
[----:B-1----:R-:W-:-:S07]  /*02d0*/  IMAD R6, R11, UR5, RZ ;  /* 0x000000050b067c24 */ /* 0x002fce000f8e02ff */
[----:B0-23--:R-:W-:Y:S05]  /*02e0*/  @P0 BRA `(.L_x_3) ;  /* 0x0000000000c80947 */ /* 0x00dfea0003800000 */
[----:B------:R-:W0:Y:S01]  /*02f0*/  LDC.64 R4, c[0x0][0x390] ;  /* 0x0000e400ff047b82 */ /* 0x000e220000000a00 */
[----:B------:R-:W-:Y:S01]  /*0300*/  VIADD R14, R6, 0xfffffffe ;  /* 0xfffffffe060e7836 */ /* 0x000fe20000000000 */
[----:B------:R-:W-:-:S07]  /*0310*/  IADD3 R15, PT, PT, R7, -0x2, RZ ;  /* 0xfffffffe070f7810 */ /* 0x000fce0007ffe0ff */
.L_x_6:
[C---:B0-----:R-:W-:Y:S01]  /*0320*/  PRMT R8, R2.reuse, 0x9910, RZ ;  /* 0x0000991002087816 */ /* 0x041fe200000000ff */
[----:B------:R-:W-:Y:S01]  /*0330*/  BSSY.RECONVERGENT B1, `(.L_x_4) ;  /* 0x000002b000017945 */ /* 0x000fe20003800200 */
[----:B------:R-:W-:-:S03]  /*0340*/  VIADD R16, R2, 0x40 ;  /* 0x0000004002107836 */ /* 0x000fc60000000000 */
[----:B------:R-:W-:-:S05]  /*0350*/  IMAD R8, R8, 0xab, RZ ;  /* 0x000000ab08087824 */ /* 0x000fca00078e02ff */
[----:B------:R-:W-:-:S04]  /*0360*/  LOP3.LUT R8, R8, 0xffff, RZ, 0xc0, !PT ;  /* 0x0000ffff08087812 */ /* 0x000fc800078ec0ff */
[----:B------:R-:W-:-:S04]  /*0370*/  SHF.R.U32.HI R8, RZ, 0xb, R8 ;  /* 0x0000000bff087819 */ /* 0x000fc80000011608 */
[C---:B------:R-:W-:Y:S02]  /*0380*/  PRMT R9, R8.reuse, 0x9910, RZ ;  /* 0x0000991008097816 */ /* 0x040fe400000000ff */
[----:B------:R-:W-:-:S03]  /*0390*/  LOP3.LUT R17, R8, 0xffff, RZ, 0xc0, !PT ;  /* 0x0000ffff08117812 */ /* 0x000fc600078ec0ff */
[----:B------:R-:W-:Y:S02]  /*03a0*/  IMAD R9, R9, 0xc, RZ ;  /* 0x0000000c09097824 */ /* 0x000fe400078e02ff */
[----:B------:R-:W-:Y:S02]  /*03b0*/  IMAD.IADD R8, R15, 0x1, R17 ;  /* 0x000000010f087824 */ /* 0x000fe400078e0211 */
[----:B------:R-:W-:-:S03]  /*03c0*/  IMAD.MOV R9, RZ, RZ, -R9 ;  /* 0x000000ffff097224 */ /* 0x000fc600078e0a09 */
[C---:B0-----:R-:W-:Y:S02]  /*03d0*/  ISETP.GE.U32.AND P0, PT, R8.reuse, R5, PT ;  /* 0x000000050800720c */ /* 0x041fe40003f06070 */
[----:B------:R-:W-:Y:S02]  /*03e0*/  PRMT R9, R9, 0x7710, RZ ;  /* 0x0000771009097816 */ /* 0x000fe400000000ff */
[----:B------:R-:W-:Y:S02]  /*03f0*/  ISETP.GT.AND P0, PT, R8, -0x1, !P0 ;  /* 0xffffffff0800780c */ /* 0x000fe40004704270 */
[----:B------:R-:W-:-:S04]  /*0400*/  IADD3 R9, PT, PT, R9, R2, RZ ;  /* 0x0000000209097210 */ /* 0x000fc80007ffe0ff */
[----:B------:R-:W-:-:S04]  /*0410*/  LOP3.LUT R19, R9, 0xff, RZ, 0xc0, !PT ;  /* 0x000000ff09137812 */ /* 0x000fc800078ec0ff */
[----:B------:R-:W-:-:S04]  /*0420*/  IADD3 R9, PT, PT, R14, R19, RZ ;  /* 0x000000130e097210 */ /* 0x000fc80007ffe0ff */
[----:B------:R-:W-:-:S04]  /*0430*/  ISETP.GE.U32.AND P1, PT, R9, R4, PT ;  /* 0x000000040900720c */ /* 0x000fc80003f26070 */
[----:B------:R-:W-:-:S04]  /*0440*/  ISETP.GT.AND P1, PT, R9, -0x1, !P1 ;  /* 0xffffffff0900780c */ /* 0x000fc80004f24270 */
[----:B------:R-:W-:Y:S02]  /*0450*/  PLOP3.LUT P0, PT, P0, P1, PT, 0x80, 0x8 ;  /* 0x000000000008781c */ /* 0x000fe40000703070 */
[----:B------:R-:W-:-:S11]  /*0460*/  ISETP.GE.U32.AND P1, PT, R2, 0x50, PT ;  /* 0x000000500200780c */ /* 0x000fd60003f26070 */
[----:B------:R-:W-:Y:S05]  /*0470*/  @!P0 BRA `(.L_x_5) ;  /* 0x0000000000588947 */ /* 0x000fea0003800000 */
[----:B------:R-:W-:-:S04]  /*0480*/  IMAD R2, R9, R5, R8 ;  /* 0x0000000509027224 */ /* 0x000fc800078e0208 */
[----:B------:R-:W-:-:S04]  /*0490*/  IMAD R2, R2, UR8, RZ ;  /* 0x0000000802027c24 */ /* 0x000fc8000f8e02ff */
[C---:B------:R-:W-:Y:S01]  /*04a0*/  VIADD R10, R2.reuse, 0x1 ;  /* 0x00000001020a7836 */ /* 0x040fe20000000000 */
[C---:B------:R-:W-:Y:S02]  /*04b0*/  IADD3 R8, PT, PT, R2.reuse, 0x2, RZ ;  /* 0x0000000202087810 */ /* 0x040fe40007ffe0ff */
[----:B------:R-:W-:Y:S02]  /*04c0*/  IADD3 R12, P3, PT, R2, UR10, RZ ;  /* 0x0000000a020c7c10 */ /* 0x000fe4000ff7e0ff */
[----:B------:R-:W-:Y:S02]  /*04d0*/  IADD3 R8, P0, PT, R8, UR10, RZ ;  /* 0x0000000a08087c10 */ /* 0x000fe4000ff1e0ff */
[----:B------:R-:W-:Y:S02]  /*04e0*/  IADD3 R10, P2, PT, R10, UR10, RZ ;  /* 0x0000000a0a0a7c10 */ /* 0x000fe4000ff5e0ff */
[----:B------:R-:W-:Y:S01]  /*04f0*/  IADD3.X R13, PT, PT, RZ, UR11, RZ, P3, !PT ;  /* 0x0000000bff0d7c10 */ /* 0x000fe20009ffe4ff */
[----:B------:R-:W-:Y:S01]  /*0500*/  IMAD.X R9, RZ, RZ, UR11, P0 ;  /* 0x0000000bff097e24 */ /* 0x000fe200080e06ff */
[----:B------:R-:W-:-:S03]  /*0510*/  IADD3.X R11, PT, PT, RZ, UR11, RZ, P2, !PT ;  /* 0x0000000bff0b7c10 */ /* 0x000fc600097fe4ff */
[----:B------:R-:W2:Y:S04]  /*0520*/  LDG.E.U8 R12, desc[UR6][R12.64] ;  /* 0x000000060c0c7981 */ /* 0x000ea8000c1e1100 */
[----:B------:R-:W3:Y:S04]  /*0530*/  LDG.E.U8 R8, desc[UR6][R8.64] ;  /* 0x0000000608087981 */ /* 0x000ee8000c1e1100 */
[----:B------:R-:W4:Y:S01]  /*0540*/  LDG.E.U8 R10, desc[UR6][R10.64] ;  /* 0x000000060a0a7981 */ /* 0x000f22000c1e1100 */
[----:B------:R-:W-:Y:S01]  /*0550*/  MOV R2, 0x400 ;  /* 0x0000040000027802 */ /* 0x000fe20000000f00 */
[----:B------:R-:W0:Y:S04]  /*0560*/  S2R R21, SR_CgaCtaId ;  /* 0x0000000000157919 */ /* 0x000e280000008800 */
[----:B------:R-:W-:-:S05]  /*0570*/  VIADD R2, R2, 0x64 ;  /* 0x0000006402027836 */ /* 0x000fca0000000000 */
[----:B0-----:R-:W-:-:S05]  /*0580*/  LEA R2, R21, R2, 0x18 ;  /* 0x0000000215027211 */ /* 0x001fca00078ec0ff */
[----:B------:R-:W-:-:S04]  /*0590*/  IMAD R2, R17, 0x24, R2 ;  /* 0x0000002411027824 */ /* 0x000fc800078e0202 */
[----:B------:R-:W-:-:S05]  /*05a0*/  IMAD R17, R19, 0x3, R2 ;  /* 0x0000000313117824 */ /* 0x000fca00078e0202 */
[----:B--2---:R0:W-:Y:S04]  /*05b0*/  STS.U8 [R17], R12 ;  /* 0x0000000c11007388 */ /* 0x0041e80000000000 */
[----:B---3--:R0:W-:Y:S04]  /*05c0*/  STS.U8 [R17+0x2], R8 ;  /* 0x0000020811007388 */ /* 0x0081e80000000000 */
[----:B----4-:R0:W-:Y:S02]  /*05d0*/  STS.U8 [R17+0x1], R10 ;  /* 0x0000010a11007388 */ /* 0x0101e40000000000 */
.L_x_5:
[----:B------:R-:W-:Y:S05]  /*05e0*/  BSYNC.RECONVERGENT B1 ;  /* 0x0000000000017941 */ /* 0x000fea0003800200 */
.L_x_4:
[----:B------:R-:W-:Y:S01]  /*05f0*/  MOV R2, R16 ;  /* 0x0000001000027202 */ /* 0x000fe20000000f00 */
[----:B------:R-:W-:Y:S06]  /*0600*/  @!P1 BRA `(.L_x_6) ;  /* 0xfffffffc00449947 */ /* 0x000fec000383ffff */
.L_x_3:
[----:B------:R-:W-:Y:S05]  /*0610*/  BSYNC.RECONVERGENT B0 ;  /* 0x0000000000007941 */ /* 0x000fea0003800200 */
.L_x_2:
[----:B------:R-:W1:Y:S01]  /*0620*/  LDCU.64 UR4, c[0x0][0x390] ;  /* 0x00007200ff0477ac */ /* 0x000e620008000a00 */
[----:B------:R-:W-:Y:S01]  /*0630*/  IMAD.IADD R2, R6, 0x1, R3 ;  /* 0x0000000106027824 */ /* 0x000fe200078e0203 */
[----:B------:R-:W-:Y:S01]  /*0640*/  IADD3 R5, PT, PT, R7, R0, RZ ;  /* 0x0000000007057210 */ /* 0x000fe20007ffe0ff */
[----:B------:R-:W-:Y:S03]  /*0650*/  BAR.SYNC.DEFER_BLOCKING 0x0 ;  /* 0x0000000000007b1d */ /* 0x000fe60000010000 */
[----:B-1----:R-:W-:-:S04]  /*0660*/  ISETP.GE.U32.AND P0, PT, R2, UR4, PT ;  /* 0x0000000402007c0c */ /* 0x002fc8000bf06070 */
[----:B------:R-:W-:-:S13]  /*0670*/  ISETP.GE.U32.OR P0, PT, R5, UR5, P0 ;  /* 0x0000000505007c0c */ /* 0x000fda0008706470 */
[----:B------:R-:W-:Y:S05]  /*0680*/  @P0 EXIT ;  /* 0x000000000000094d */ /* 0x000fea0003800000 */
[----:B------:R-:W1:Y:S01]  /*0690*/  S2R R7, SR_CgaCtaId ;  /* 0x0000000000077919 */ /* 0x000e620000008800 */
[----:B------:R-:W-:Y:S01]  /*06a0*/  VIADD R4, R2, 0xfffffffe ;  /* 0xfffffffe02047836 */ /* 0x000fe20000000000 */
[C---:B------:R-:W-:Y:S01]  /*06b0*/  IADD3 R6, PT, PT, R5.reuse, -0x2, RZ ;  /* 0xfffffffe05067810 */ /* 0x040fe20007ffe0ff */
[C---:B------:R-:W-:Y:S01]  /*06c0*/  VIADD R11, R5.reuse, 0x2 ;  /* 0x00000002050b7836 */ /* 0x040fe20000000000 */
[----:B0-----:R-:W-:Y:S01]  /*06d0*/  MOV R12, 0x400 ;  /* 0x00000400000c7802 */ /* 0x001fe20000000f00 */
[----:B------:R-:W0:Y:S01]  /*06e0*/  S2R R25, SR_TID.X ;  /* 0x0000000000197919 */ /* 0x000e220000002100 */
[----:B------:R-:W-:Y:S01]  /*06f0*/  ISETP.GE.U32.AND P2, PT, R4, UR4, PT ;  /* 0x0000000404007c0c */ /* 0x000fe2000bf46070 */
[----:B------:R-:W-:Y:S01]  /*0700*/  BSSY.RECONVERGENT B0, `(.L_x_7) ;  /* 0x0000254000007945 */ /* 0x000fe20003800200 */
[----:B------:R-:W-:Y:S01]  /*0710*/  ISETP.GE.U32.AND P4, PT, R6, UR5, PT ;  /* 0x0000000506007c0c */ /* 0x000fe2000bf86070 */
[----:B------:R-:W-:Y:S01]  /*0720*/  VIADD R4, R12, 0x64 ;  /* 0x000000640c047836 */ /* 0x000fe20000000000 */
[----:B------:R-:W-:Y:S01]  /*0730*/  ISETP.LT.U32.OR P2, PT, R2, 0x2, P2 ;  /* 0x000000020200780c */ /* 0x000fe20001741470 */
[----:B------:R-:W2:Y:S01]  /*0740*/  S2R R30, SR_TID.Y ;  /* 0x00000000001e7919 */ /* 0x000ea20000002200 */
[----:B------:R-:W-:-:S02]  /*0750*/  ISETP.LT.OR P4, PT, R5, 0x2, P4 ;  /* 0x000000020500780c */ /* 0x000fc40002781670 */
[C---:B------:R-:W-:Y:S02]  /*0760*/  ISETP.LT.OR P6, PT, R5.reuse, RZ, P2 ;  /* 0x000000ff0500720c */ /* 0x040fe400017c1670 */
[----:B------:R-:W-:Y:S02]  /*0770*/  PLOP3.LUT P5, PT, P4, P2, PT, 0xf8, 0x8f ;  /* 0x00000000008f781c */ /* 0x000fe400027a5f70 */
[----:B------:R-:W-:Y:S02]  /*0780*/  IADD3 R10, PT, PT, R5, 0x1, RZ ;  /* 0x00000001050a7810 */ /* 0x000fe40007ffe0ff */
[----:B------:R-:W-:Y:S02]  /*0790*/  P2R R27, PR, RZ, 0x40 ;  /* 0x00000040ff1b7803 */ /* 0x000fe40000000000 */
[----:B------:R-:W-:Y:S02]  /*07a0*/  ISETP.GE.U32.AND P1, PT, R10, UR5, PT ;  /* 0x000000050a007c0c */ /* 0x000fe4000bf26070 */
[----:B------:R-:W-:-:S02]  /*07b0*/  IADD3 R10, PT, PT, R12, 0x64, RZ ;  /* 0x000000640c0a7810 */ /* 0x000fc40007ffe0ff */
[----:B------:R-:W-:Y:S02]  /*07c0*/  ISETP.LT.OR P1, PT, R5, -0x1, P1 ;  /* 0xffffffff0500780c */ /* 0x000fe40000f21670 */
[----:B------:R-:W-:Y:S02]  /*07d0*/  P2R R23, PR, RZ, 0x20 ;  /* 0x00000020ff177803 */ /* 0x000fe40000000000 */
[----:B------:R-:W-:Y:S02]  /*07e0*/  P2R R32, PR, RZ, 0x2 ;  /* 0x00000002ff207803 */ /* 0x000fe40000000000 */
[C---:B-1----:R-:W-:Y:S02]  /*07f0*/  LEA R9, R7.reuse, R4, 0x18 ;  /* 0x0000000407097211 */ /* 0x042fe400078ec0ff */
[CC--:B------:R-:W-:Y:S02]  /*0800*/  @!P6 LEA R20, R7.reuse, R12.reuse, 0x18 ;  /* 0x0000000c0714e211 */ /* 0x0c0fe400078ec0ff */
[----:B------:R-:W-:Y:S01]  /*0810*/  PLOP3.LUT P6, PT, P1, P2, PT, 0xf8, 0x8f ;  /* 0x00000000008f781c */ /* 0x000fe20000fc5f70 */
[----:B------:R-:W-:Y:S01]  /*0820*/  IMAD R8, R0, 0x24, R9 ;  /* 0x0000002400087824 */ /* 0x000fe200078e0209 */
[----:B------:R-:W-:-:S02]  /*0830*/  @!P5 LEA R9, R7, R12, 0x18 ;  /* 0x0000000c0709d211 */ /* 0x000fc400078ec0ff */
[----:B------:R-:W-:Y:S01]  /*0840*/  IADD3 R0, PT, PT, R5, -0x1, RZ ;  /* 0xffffffff05007810 */ /* 0x000fe20007ffe0ff */
[----:B------:R-:W-:Y:S02]  /*0850*/  IMAD R8, R3, 0x3, R8 ;  /* 0x0000000303087824 */ /* 0x000fe400078e0208 */
[----:B------:R-:W-:Y:S01]  /*0860*/  HFMA2 R3, -RZ, RZ, 0, 0 ;  /* 0x00000000ff037431 */ /* 0x000fe200000001ff */
[----:B------:R-:W-:Y:S01]  /*0870*/  ISETP.LT.OR P1, PT, R5, RZ, P2 ;  /* 0x000000ff0500720c */ /* 0x000fe20001721670 */
[----:B------:R-:W-:Y:S01]  /*0880*/  @!P5 LDS.S16 R9, [R9] ;  /* 0x000000000909d984 */ /* 0x000fe20000000600 */
[----:B------:R-:W-:Y:S01]  /*0890*/  ISETP.GE.U32.AND P3, PT, R0, UR5, PT ;  /* 0x0000000500007c0c */ /* 0x000fe2000bf66070 */
[----:B------:R-:W-:Y:S01]  /*08a0*/  IMAD.MOV.U32 R0, RZ, RZ, RZ ;  /* 0x000000ffff007224 */ /* 0x000fe200078e00ff */
[----:B------:R-:W-:Y:S01]  /*08b0*/  LEA R26, R7, R10, 0x18 ;  /* 0x0000000a071a7211 */ /* 0x000fe200078ec0ff */
[----:B------:R-:W1:Y:S01]  /*08c0*/  @!P5 LDS.U8 R6, [R8+0x1] ;  /* 0x000001000806d984 */ /* 0x000e620000000000 */
[----:B------:R-:W-:Y:S01]  /*08d0*/  ISETP.LT.OR P3, PT, R5, 0x1, P3 ;  /* 0x000000010500780c */ /* 0x000fe20001f61670 */
[----:B------:R-:W-:Y:S01]  /*08e0*/  VIADD R10, R2, 0xffffffff ;  /* 0xffffffff020a7836 */ /* 0x000fe20000000000 */
[----:B------:R-:W-:Y:S01]  /*08f0*/  P2R R28, PR, RZ, 0x40 ;  /* 0x00000040ff1c7803 */ /* 0x000fe20000000000 */
[----:B------:R-:W3:Y:S01]  /*0900*/  @!P5 LDS.U8 R4, [R8+0x2] ;  /* 0x000002000804d984 */ /* 0x000ee20000000000 */
[----:B------:R-:W-:-:S02]  /*0910*/  PLOP3.LUT P0, PT, P3, P2, PT, 0xf8, 0x8f ;  /* 0x00000000008f781c */ /* 0x000fc40001f05f70 */
[----:B------:R-:W-:Y:S02]  /*0920*/  P2R R34, PR, RZ, 0x8 ;  /* 0x00000008ff227803 */ /* 0x000fe40000000000 */
[----:B------:R-:W-:Y:S02]  /*0930*/  P2R R29, PR, RZ, 0x1 ;  /* 0x00000001ff1d7803 */ /* 0x000fe40000000000 */
[----:B------:R-:W-:Y:S02]  /*0940*/  ISETP.GE.U32.AND P0, PT, R11, UR5, PT ;  /* 0x000000050b007c0c */ /* 0x000fe4000bf06070 */
[----:B------:R-:W-:Y:S02]  /*0950*/  ISETP.NE.AND P3, PT, R29, RZ, PT ;  /* 0x000000ff1d00720c */ /* 0x000fe40003f65270 */
[----:B------:R-:W-:Y:S02]  /*0960*/  ISETP.LT.OR P0, PT, R5, -0x2, P0 ;  /* 0xfffffffe0500780c */ /* 0x000fe40000701670 */
[----:B------:R-:W-:-:S02]  /*0970*/  @!P6 LEA R11, R7, R12, 0x18 ;  /* 0x0000000c070be211 */ /* 0x000fc400078ec0ff */
[----:B------:R-:W-:-:S07]  /*0980*/  P2R R31, PR, RZ, 0x1 ;  /* 0x00000001ff1f7803 */ /* 0x000fce0000000000 */
[----:B------:R-:W-:Y:S01]  /*0990*/  @!P3 LEA R16, R7, R12, 0x18 ;  /* 0x0000000c0710b211 */ /* 0x000fe200078ec0ff */
[-C--:B-1----:R-:W-:Y:S02]  /*09a0*/  @!P5 IMAD R3, R6, R9.reuse, RZ ;  /* 0x000000090603d224 */ /* 0x082fe400078e02ff */
[----:B------:R-:W1:Y:S01]  /*09b0*/  @!P5 LDS.U8 R6, [R8] ;  /* 0x000000000806d984 */ /* 0x000e620000000000 */
[----:B---3--:R-:W-:Y:S01]  /*09c0*/  @!P5 IMAD R0, R4, R9, RZ ;  /* 0x000000090400d224 */ /* 0x008fe200078e02ff */
[----:B------:R-:W-:Y:S01]  /*09d0*/  BAR.SYNC.DEFER_BLOCKING 0x0 ;  /* 0x0000000000007b1d */ /* 0x000fe20000010000 */
[----:B------:R-:W-:-:S05]  /*09e0*/  IMAD.MOV.U32 R4, RZ, RZ, RZ ;  /* 0x000000ffff047224 */ /* 0x000fca00078e00ff */
[----:B------:R-:W-:Y:S04]  /*09f0*/  @!P3 LDS.S16 R16, [R16+0xa] ;  /* 0x00000a001010b984 */ /* 0x000fe80000000600 */
[----:B------:R-:W3:Y:S04]  /*0a00*/  @!P3 LDS.U8 R13, [R8+0x26] ;  /* 0x00002600080db984 */ /* 0x000ee80000000000 */
[----:B------:R-:W4:Y:S04]  /*0a10*/  @!P3 LDS.U8 R14, [R8+0x25] ;  /* 0x00002500080eb984 */ /* 0x000f280000000000 */
[----:B------:R-:W5:Y:S01]  /*0a20*/  @!P3 LDS.U8 R15, [R8+0x24] ;  /* 0x00002400080fb984 */ /* 0x000f620000000000 */
[----:B-1----:R-:W-:Y:S01]  /*0a30*/  @!P5 IMAD R4, R6, R9, RZ ;  /* 0x000000090604d224 */ /* 0x002fe200078e02ff */
[----:B------:R-:W-:Y:S01]  /*0a40*/  BAR.SYNC.DEFER_BLOCKING 0x0 ;  /* 0x0000000000007b1d */ /* 0x000fe20000010000 */
[----:B------:R-:W-:Y:S01]  /*0a50*/  ISETP.GE.U32.OR P5, PT, R10, UR4, P4 ;  /* 0x000000040a007c0c */ /* 0x000fe2000a7a6470 */
[----:B0-----:R-:W-:-:S03]  /*0a60*/  IMAD R9, R25, 0x24, R26 ;  /* 0x0000002419097824 */ /* 0x001fc600078e021a */
[----:B------:R-:W-:Y:S01]  /*0a70*/  P2R R25, PR, RZ, 0x20 ;  /* 0x00000020ff197803 */ /* 0x000fe20000000000 */
[----:B------:R-:W0:Y:S08]  /*0a80*/  S2R R6, SR_CgaCtaId ;  /* 0x0000000000067919 */ /* 0x000e300000008800 */
[----:B------:R-:W-:Y:S01]  /*0a90*/  @!P5 LEA R36, R7, R12, 0x18 ;  /* 0x0000000c0724d211 */ /* 0x000fe200078ec0ff */
[----:B------:R-:W-:Y:S04]  /*0aa0*/  @!P1 LDS.S16 R20, [R20+0x14] ;  /* 0x0000140014149984 */ /* 0x000fe80000000600 */
[----:B------:R-:W1:Y:S01]  /*0ab0*/  @!P1 LDS.U8 R17, [R8+0x4a] ;  /* 0x00004a0008119984 */ /* 0x000e620000000000 */
[----:B---3--:R-:W-:-:S03]  /*0ac0*/  @!P3 IMAD R0, R13, R16, R0 ;  /* 0x000000100d00b224 */ /* 0x008fc600078e0200 */
[----:B------:R-:W3:Y:S01]  /*0ad0*/  @!P1 LDS.U8 R18, [R8+0x49] ;  /* 0x0000490008129984 */ /* 0x000ee20000000000 */
[----:B----4-:R-:W-:-:S03]  /*0ae0*/  @!P3 IMAD R3, R14, R16, R3 ;  /* 0x000000100e03b224 */ /* 0x010fc600078e0203 */
[----:B------:R-:W4:Y:S01]  /*0af0*/  @!P1 LDS.U8 R19, [R8+0x48] ;  /* 0x0000480008139984 */ /* 0x000f220000000000 */
[----:B------:R-:W-:Y:S01]  /*0b00*/  BAR.SYNC.DEFER_BLOCKING 0x0 ;  /* 0x0000000000007b1d */ /* 0x000fe20000010000 */
[----:B------:R-:W-:Y:S01]  /*0b10*/  PLOP3.LUT P1, PT, P0, P2, PT, 0xf8, 0x8f ;  /* 0x00000000008f781c */ /* 0x000fe20000725f70 */
[----:B-----5:R-:W-:Y:S01]  /*0b20*/  @!P3 IMAD R4, R15, R16, R4 ;  /* 0x000000100f04b224 */ /* 0x020fe200078e0204 */
[----:B------:R-:W-:Y:S02]  /*0b30*/  ISETP.NE.AND P0, PT, R28, RZ, PT ;  /* 0x000000ff1c00720c */ /* 0x000fe40003f05270 */
[----:B------:R-:W-:Y:S02]  /*0b40*/  ISETP.GE.U32.AND P2, PT, R10, UR4, PT ;  /* 0x000000040a007c0c */ /* 0x000fe4000bf46070 */
[----:B------:R-:W-:Y:S02]  /*0b50*/  ISETP.NE.AND P3, PT, R34, RZ, PT ;  /* 0x000000ff2200720c */ /* 0x000fe40003f65270 */
[----:B------:R-:W-:-:S05]  /*0b60*/  P2R R24, PR, RZ, 0x2 ;  /* 0x00000002ff187803 */ /* 0x000fca0000000000 */
[----:B------:R-:W-:Y:S01]  /*0b70*/  @!P1 LEA R33, R7, R12, 0x18 ;  /* 0x0000000c07219211 */ /* 0x000fe200078ec0ff */
[----:B--2---:R-:W-:Y:S01]  /*0b80*/  IMAD R7, R30, 0x3, R9 ;  /* 0x000000031e077824 */ /* 0x004fe200078e0209 */
[----:B------:R-:W-:Y:S01]  /*0b90*/  MOV R9, 0x400 ;  /* 0x0000040000097802 */ /* 0x000fe20000000f00 */
[----:B------:R-:W-:Y:S04]  /*0ba0*/  @!P6 LDS.S16 R11, [R11+0x1e] ;  /* 0x00001e000b0be984 */ /* 0x000fe80000000600 */
[----:B------:R-:W2:Y:S04]  /*0bb0*/  @!P6 LDS.U8 R21, [R8+0x6e] ;  /* 0x00006e000815e984 */ /* 0x000ea80000000000 */
[----:B------:R-:W5:Y:S01]  /*0bc0*/  @!P6 LDS.U8 R22, [R8+0x6d] ;  /* 0x00006d000816e984 */ /* 0x000f620000000000 */
[----:B------:R-:W-:-:S02]  /*0bd0*/  ISETP.LT.OR P6, PT, R5, RZ, P2 ;  /* 0x000000ff0500720c */ /* 0x000fc400017c1670 */
[----:B------:R-:W-:Y:S01]  /*0be0*/  ISETP.NE.AND P2, PT, R27, RZ, PT ;  /* 0x000000ff1b00720c */ /* 0x000fe20003f45270 */
[----:B------:R-:W5:Y:S01]  /*0bf0*/  @!P0 LDS.U8 R12, [R8+0x6c] ;  /* 0x00006c00080c8984 */ /* 0x000f620000000000 */
[----:B------:R-:W-:Y:S01]  /*0c00*/  P2R R26, PR, RZ, 0x40 ;  /* 0x00000040ff1a7803 */ /* 0x000fe20000000000 */
[----:B------:R-:W-:Y:S08]  /*0c10*/  BAR.SYNC.DEFER_BLOCKING 0x0 ;  /* 0x0000000000007b1d */ /* 0x000ff00000010000 */
[----:B0-----:R-:W-:-:S02]  /*0c20*/  @!P6 LEA R13, R6, R9, 0x18 ;  /* 0x00000009060de211 */ /* 0x001fc400078ec0ff */
[-C--:B-1----:R-:W-:Y:S02]  /*0c30*/  @!P2 IMAD R0, R17, R20.reuse, R0 ;  /* 0x000000141100a224 */ /* 0x082fe400078e0200 */
[-C--:B---3--:R-:W-:Y:S02]  /*0c40*/  @!P2 IMAD R3, R18, R20.reuse, R3 ;  /* 0x000000141203a224 */ /* 0x088fe400078e0203 */
[----:B----4-:R-:W-:Y:S01]  /*0c50*/  @!P2 IMAD R4, R19, R20, R4 ;  /* 0x000000141304a224 */ /* 0x010fe200078e0204 */
[----:B------:R-:W-:-:S04]  /*0c60*/  ISETP.GE.U32.OR P2, PT, R10, UR4, P3 ;  /* 0x000000040a007c0c */ /* 0x000fc80009f46470 */
[----:B------:R-:W-:Y:S01]  /*0c70*/  P2R R30, PR, RZ, 0x4 ;  /* 0x00000004ff1e7803 */ /* 0x000fe20000000000 */
[----:B------:R-:W-:Y:S08]  /*0c80*/  @!P1 LDS.S16 R16, [R33+0x28] ;  /* 0x0000280021109984 */ /* 0x000ff00000000600 */
[----:B------:R-:W-:Y:S01]  /*0c90*/  @!P2 LEA R34, R6, R9, 0x18 ;  /* 0x000000090622a211 */ /* 0x000fe200078ec0ff */
[----:B------:R-:W0:Y:S01]  /*0ca0*/  @!P1 LDS.U8 R15, [R8+0x92] ;  /* 0x00009200080f9984 */ /* 0x000e220000000000 */
[----:B--2---:R-:W-:-:S03]  /*0cb0*/  @!P0 IMAD R0, R21, R11, R0 ;  /* 0x0000000b15008224 */ /* 0x004fc600078e0200 */
[----:B------:R-:W1:Y:S01]  /*0cc0*/  @!P1 LDS.U8 R14, [R8+0x91] ;  /* 0x00009100080e9984 */ /* 0x000e620000000000 */
[----:B-----5:R-:W-:-:S03]  /*0cd0*/  @!P0 IMAD R3, R22, R11, R3 ;  /* 0x0000000b16038224 */ /* 0x020fc600078e0203 */
[----:B------:R-:W2:Y:S01]  /*0ce0*/  @!P1 LDS.U8 R17, [R8+0x90] ;  /* 0x0000900008119984 */ /* 0x000ea20000000000 */
[----:B------:R-:W-:Y:S01]  /*0cf0*/  @!P0 IMAD R4, R12, R11, R4 ;  /* 0x0000000b0c048224 */ /* 0x000fe200078e0204 */
[----:B------:R-:W-:Y:S01]  /*0d00*/  BAR.SYNC.DEFER_BLOCKING 0x0 ;  /* 0x0000000000007b1d */ /* 0x000fe20000010000 */
[----:B------:R-:W-:-:S04]  /*0d10*/  ISETP.NE.AND P0, PT, R31, RZ, PT ;  /* 0x000000ff1f00720c */ /* 0x000fc80003f05270 */
[----:B------:R-:W-:Y:S01]  /*0d20*/  P2R R41, PR, RZ, 0x1 ;  /* 0x00000001ff297803 */ /* 0x000fe20000000000 */
[----:B------:R-:W-:Y:S04]  /*0d30*/  @!P5 LDS.S16 R20, [R36+0x2] ;  /* 0x000002002414d984 */ /* 0x000fe80000000600 */
[----:B------:R-:W3:Y:S01]  /*0d40*/  @!P5 LDS.U8 R19, [R8+0x5] ;  /* 0x000005000813d984 */ /* 0x000ee20000000000 */
[----:B0-----:R-:W-:-:S03]  /*0d50*/  @!P1 IMAD R0, R15, R16, R0 ;  /* 0x000000100f009224 */ /* 0x001fc600078e0200 */
[----:B------:R-:W0:Y:S01]  /*0d60*/  @!P5 LDS.U8 R18, [R8+0x4] ;  /* 0x000004000812d984 */ /* 0x000e220000000000 */
[----:B-1----:R-:W-:-:S03]  /*0d70*/  @!P1 IMAD R3, R14, R16, R3 ;  /* 0x000000100e039224 */ /* 0x002fc600078e0203 */
[----:B------:R-:W1:Y:S01]  /*0d80*/  @!P5 LDS.U8 R21, [R8+0x3] ;  /* 0x000003000815d984 */ /* 0x000e620000000000 */
[----:B--2---:R-:W-:Y:S01]  /*0d90*/  @!P1 IMAD R4, R17, R16, R4 ;  /* 0x0000001011049224 */ /* 0x004fe200078e0204 */
[----:B------:R-:W-:Y:S01]  /*0da0*/  BAR.SYNC.DEFER_BLOCKING 0x0 ;  /* 0x0000000000007b1d */ /* 0x000fe20000010000 */
[----:B------:R-:W-:-:S04]  /*0db0*/  ISETP.NE.AND P1, PT, R32, RZ, PT ;  /* 0x000000ff2000720c */ /* 0x000fc80003f25270 */
[----:B------:R-:W-:Y:S01]  /*0dc0*/  P2R R40, PR, RZ, 0x2 ;  /* 0x00000002ff287803 */ /* 0x000fe20000000000 */
[----:B------:R-:W-:Y:S04]  /*0dd0*/  @!P2 LDS.S16 R34, [R34+0xc] ;  /* 0x00000c002222a984 */ /* 0x000fe80000000600 */
[----:B------:R-:W2:Y:S01]  /*0de0*/  @!P2 LDS.U8 R33, [R8+0x29] ;  /* 0x000029000821a984 */ /* 0x000ea20000000000 */
[----:B---3--:R-:W-:-:S03]  /*0df0*/  @!P5 IMAD R0, R19, R20, R0 ;  /* 0x000000141300d224 */ /* 0x008fc600078e0200 */
[----:B------:R-:W3:Y:S01]  /*0e00*/  @!P2 LDS.U8 R22, [R8+0x28] ;  /* 0x000028000816a984 */ /* 0x000ee20000000000 */
[----:B0-----:R-:W-:-:S03]  /*0e10*/  @!P5 IMAD R3, R18, R20, R3 ;  /* 0x000000141203d224 */ /* 0x001fc600078e0203 */
[----:B------:R-:W0:Y:S01]  /*0e20*/  @!P2 LDS.U8 R35, [R8+0x27] ;  /* 0x000027000823a984 */ /* 0x000e220000000000 */
[----:B-1----:R-:W-:Y:S01]  /*0e30*/  @!P5 IMAD R4, R21, R20, R4 ;  /* 0x000000141504d224 */ /* 0x002fe200078e0204 */
[----:B------:R-:W-:Y:S01]  /*0e40*/  BAR.SYNC.DEFER_BLOCKING 0x0 ;  /* 0x0000000000007b1d */ /* 0x000fe20000010000 */
[----:B------:R-:W-:Y:S02]  /*0e50*/  ISETP.GE.U32.OR P5, PT, R10, UR4, P1 ;  /* 0x000000040a007c0c */ /* 0x000fe40008fa6470 */
[----:B------:R-:W-:Y:S02]  /*0e60*/  @!P4 LEA R20, R6, R9, 0x18 ;  /* 0x000000090614c211 */ /* 0x000fe400078ec0ff */
[----:B------:R-:W-:-:S09]  /*0e70*/  P2R R31, PR, RZ, 0x20 ;  /* 0x00000020ff1f7803 */ /* 0x000fd20000000000 */
[----:B------:R-:W-:Y:S01]  /*0e80*/  @!P5 LEA R12, R6, R9, 0x18 ;  /* 0x00000009060cd211 */ /* 0x000fe200078ec0ff */
[----:B------:R-:W-:Y:S04]  /*0e90*/  @!P6 LDS.S16 R13, [R13+0x16] ;  /* 0x000016000d0de984 */ /* 0x000fe80000000600 */
[----:B------:R-:W1:Y:S01]  /*0ea0*/  @!P6 LDS.U8 R36, [R7+0x4d] ;  /* 0x00004d000724e984 */ /* 0x000e620000000000 */
[----:B--2---:R-:W-:-:S03]  /*0eb0*/  @!P2 IMAD R0, R33, R34, R0 ;  /* 0x000000222100a224 */ /* 0x004fc600078e0200 */
[----:B------:R-:W2:Y:S01]  /*0ec0*/  @!P6 LDS.U8 R38, [R7+0x4c] ;  /* 0x00004c000726e984 */ /* 0x000ea20000000000 */
[----:B---3--:R-:W-:-:S03]  /*0ed0*/  @!P2 IMAD R3, R22, R34, R3 ;  /* 0x000000221603a224 */ /* 0x008fc600078e0203 */
[----:B------:R-:W3:Y:S01]  /*0ee0*/  @!P6 LDS.U8 R8, [R7+0x4b] ;  /* 0x00004b000708e984 */ /* 0x000ee20000000000 */
[----:B0-----:R-:W-:Y:S01]  /*0ef0*/  @!P2 IMAD R4, R35, R34, R4 ;  /* 0x000000222304a224 */ /* 0x001fe200078e0204 */
[----:B------:R-:W-:Y:S01]  /*0f00*/  BAR.SYNC.DEFER_BLOCKING 0x0 ;  /* 0x0000000000007b1d */ /* 0x000fe20000010000 */
[----:B------:R-:W-:Y:S02]  /*0f10*/  ISETP.GE.U32.OR P2, PT, R10, UR4, P0 ;  /* 0x000000040a007c0c */ /* 0x000fe40008746470 */
[----:B------:R-:W-:Y:S02]  /*0f20*/  @!P3 LEA R34, R6, R9, 0x18 ;  /* 0x000000090622b211 */ /* 0x000fe400078ec0ff */
[----:B------:R-:W-:-:S09]  /*0f30*/  P2R R32, PR, RZ, 0x4 ;  /* 0x00000004ff207803 */ /* 0x000fd20000000000 */
[----:B------:R-:W-:Y:S01]  /*0f40*/  @!P2 LEA R16, R6, R9, 0x18 ;  /* 0x000000090610a211 */ /* 0x000fe200078ec0ff */
[----:B------:R-:W-:Y:S04]  /*0f50*/  @!P5 LDS.S16 R12, [R12+0x20] ;  /* 0x000020000c0cd984 */ /* 0x000fe80000000600 */
[----:B------:R-:W0:Y:S01]  /*0f60*/  @!P5 LDS.U8 R11, [R7+0x71] ;  /* 0x00007100070bd984 */ /* 0x000e220000000000 */
[-C--:B-1----:R-:W-:Y:S01]  /*0f70*/  @!P6 IMAD R0, R36, R13.reuse, R0 ;  /* 0x0000000d2400e224 */ /* 0x082fe200078e0200 */
[----:B------:R-:W-:Y:S02]  /*0f80*/  IADD3 R36, PT, PT, R2, 0x1, RZ ;  /* 0x0000000102247810 */ /* 0x000fe40007ffe0ff */
[----:B------:R-:W1:Y:S01]  /*0f90*/  @!P5 LDS.U8 R10, [R7+0x70] ;  /* 0x00007000070ad984 */ /* 0x000e620000000000 */
[----:B--2---:R-:W-:-:S03]  /*0fa0*/  @!P6 IMAD R3, R38, R13, R3 ;  /* 0x0000000d2603e224 */ /* 0x004fc600078e0203 */
[----:B------:R-:W2:Y:S01]  /*0fb0*/  @!P5 LDS.U8 R15, [R7+0x6f] ;  /* 0x00006f00070fd984 */ /* 0x000ea20000000000 */
[----:B---3--:R-:W-:Y:S01]  /*0fc0*/  @!P6 IMAD R4, R8, R13, R4 ;  /* 0x0000000d0804e224 */ /* 0x008fe200078e0204 */
[----:B------:R-:W-:Y:S01]  /*0fd0*/  BAR.SYNC.DEFER_BLOCKING 0x0 ;  /* 0x0000000000007b1d */ /* 0x000fe20000010000 */
[----:B------:R-:W-:-:S05]  /*0fe0*/  ISETP.GE.U32.AND P6, PT, R36, UR4, PT ;  /* 0x0000000424007c0c */ /* 0x000fca000bfc6070 */
        /* <DEDUP_REMOVED lines=8> */
[----:B------:R-:W-:-:S05]  /*1070*/  ISETP.GE.U32.OR P5, PT, R36, UR4, P4 ;  /* 0x0000000424007c0c */ /* 0x000fca000a7a6470 */
[----:B------:R-:W-:Y:S04]  /*1080*/  @!P4 LDS.S16 R20, [R20+0x4] ;  /* 0x000004001414c984 */ /* 0x000fe80000000600 */
[----:B------:R-:W2:Y:S01]  /*1090*/  @!P4 LDS.U8 R21, [R7+0x8] ;  /* 0x000008000715c984 */ /* 0x000ea20000000000 */
[----:B---3--:R-:W-:-:S03]  /*10a0*/  @!P2 IMAD R0, R17, R16, R0 ;  /* 0x000000101100a224 */ /* 0x008fc600078e0200 */
[----:B------:R-:W3:Y:S01]  /*10b0*/  @!P4 LDS.U8 R18, [R7+0x7] ;  /* 0x000007000712c984 */ /* 0x000ee20000000000 */
[-C--:B0-----:R-:W-:Y:S01]  /*10c0*/  @!P2 IMAD R3, R14, R16.reuse, R3 ;  /* 0x000000100e03a224 */ /* 0x081fe200078e0203 */
[----:B------:R-:W-:Y:S02]  /*10d0*/  @!P1 LEA R14, R6, R9, 0x18 ;  /* 0x00000009060e9211 */ /* 0x000fe400078ec0ff */
[----:B------:R-:W0:Y:S01]  /*10e0*/  @!P4 LDS.U8 R33, [R7+0x6] ;  /* 0x000006000721c984 */ /* 0x000e220000000000 */
[----:B-1----:R-:W-:Y:S01]  /*10f0*/  @!P2 IMAD R4, R19, R16, R4 ;  /* 0x000000101304a224 */ /* 0x002fe200078e0204 */
[----:B------:R-:W-:Y:S01]  /*1100*/  BAR.SYNC.DEFER_BLOCKING 0x0 ;  /* 0x0000000000007b1d */ /* 0x000fe20000010000 */
[----:B------:R-:W-:-:S13]  /*1110*/  ISETP.GE.AND P2, PT, R5, RZ, PT ;  /* 0x000000ff0500720c */ /* 0x000fda0003f46270 */
[----:B------:R-:W-:Y:S01]  /*1120*/  @P2 LEA R10, R6, R9, 0x18 ;  /* 0x00000009060a2211 */ /* 0x000fe200078ec0ff */
[----:B------:R-:W-:Y:S04]  /*1130*/  @!P3 LDS.S16 R34, [R34+0xe] ;  /* 0x00000e002222b984 */ /* 0x000fe80000000600 */
[----:B------:R-:W1:Y:S01]  /*1140*/  @!P3 LDS.U8 R35, [R7+0x2c] ;  /* 0x00002c000723b984 */ /* 0x000e620000000000 */
[----:B--2---:R-:W-:-:S03]  /*1150*/  @!P4 IMAD R0, R21, R20, R0 ;  /* 0x000000141500c224 */ /* 0x004fc600078e0200 */
[----:B------:R-:W2:Y:S01]  /*1160*/  @!P3 LDS.U8 R22, [R7+0x2b] ;  /* 0x00002b000716b984 */ /* 0x000ea20000000000 */
[-C--:B---3--:R-:W-:Y:S01]  /*1170*/  @!P4 IMAD R3, R18, R20.reuse, R3 ;  /* 0x000000141203c224 */ /* 0x088fe200078e0203 */
[----:B------:R-:W-:Y:S02]  /*1180*/  @!P0 LEA R18, R6, R9, 0x18 ;  /* 0x0000000906128211 */ /* 0x000fe400078ec0ff */
[----:B------:R-:W3:Y:S01]  /*1190*/  @!P3 LDS.U8 R37, [R7+0x2a] ;  /* 0x00002a000725b984 */ /* 0x000ee20000000000 */
[----:B0-----:R-:W-:Y:S01]  /*11a0*/  @!P4 IMAD R4, R33, R20, R4 ;  /* 0x000000142104c224 */ /* 0x001fe200078e0204 */
[----:B------:R-:W-:Y:S06]  /*11b0*/  BAR.SYNC.DEFER_BLOCKING 0x0 ;  /* 0x0000000000007b1d */ /* 0x000fec0000010000 */
[----:B------:R-:W-:Y:S04]  /*11c0*/  @P2 LDS.S16 R10, [R10+0x18] ;  /* 0x000018000a0a2984 */ /* 0x000fe80000000600 */
[----:B------:R-:W0:Y:S01]  /*11d0*/  @P2 LDS.U8 R11, [R7+0x50] ;  /* 0x00005000070b2984 */ /* 0x000e220000000000 */
[----:B-1----:R-:W-:-:S03]  /*11e0*/  @!P3 IMAD R0, R35, R34, R0 ;  /* 0x000000222300b224 */ /* 0x002fc600078e0200 */
[----:B------:R-:W1:Y:S01]  /*11f0*/  @P2 LDS.U8 R8, [R7+0x4f] ;  /* 0x00004f0007082984 */ /* 0x000e620000000000 */
[-C--:B--2---:R-:W-:Y:S01]  /*1200*/  @!P3 IMAD R3, R22, R34.reuse, R3 ;  /* 0x000000221603b224 */ /* 0x084fe200078e0203 */
[----:B------:R-:W-:Y:S02]  /*1210*/  @!P5 LEA R22, R6, R9, 0x18 ;  /* 0x000000090616d211 */ /* 0x000fe400078ec0ff */
[----:B------:R-:W2:Y:S01]  /*1220*/  @P2 LDS.U8 R13, [R7+0x4e] ;  /* 0x00004e00070d2984 */ /* 0x000ea20000000000 */
[----:B---3--:R-:W-:Y:S01]  /*1230*/  @!P3 IMAD R4, R37, R34, R4 ;  /* 0x000000222504b224 */ /* 0x008fe200078e0204 */
[----:B------:R-:W-:Y:S01]  /*1240*/  P2R R34, PR, RZ, 0x4 ;  /* 0x00000004ff227803 */ /* 0x000fe20000000000 */
[----:B------:R-:W-:Y:S01]  /*1250*/  BAR.SYNC.DEFER_BLOCKING 0x0 ;  /* 0x0000000000007b1d */ /* 0x000fe20000010000 */
[----:B------:R-:W-:-:S05]  /*1260*/  P2R R37, PR, RZ, 0x8 ;  /* 0x00000008ff257803 */ /* 0x000fca0000000000 */
[----:B------:R-:W-:Y:S04]  /*1270*/  @!P1 LDS.S16 R14, [R14+0x22] ;  /* 0x000022000e0e9984 */ /* 0x000fe80000000600 */
[----:B------:R-:W3:Y:S01]  /*1280*/  @!P1 LDS.U8 R15, [R7+0x74] ;  /* 0x00007400070f9984 */ /* 0x000ee20000000000 */
[----:B0-----:R-:W-:-:S03]  /*1290*/  @P2 IMAD R0, R11, R10, R0 ;  /* 0x0000000a0b002224 */ /* 0x001fc600078e0200 */
[----:B------:R-:W0:Y:S01]  /*12a0*/  @!P1 LDS.U8 R12, [R7+0x73] ;  /* 0x00007300070c9984 */ /* 0x000e220000000000 */
[----:B-1----:R-:W-:-:S03]  /*12b0*/  @P2 IMAD R3, R8, R10, R3 ;  /* 0x0000000a08032224 */ /* 0x002fc600078e0203 */
[----:B------:R-:W1:Y:S01]  /*12c0*/  @!P1 LDS.U8 R17, [R7+0x72] ;  /* 0x0000720007119984 */ /* 0x000e620000000000 */
[----:B--2---:R-:W-:Y:S01]  /*12d0*/  @P2 IMAD R4, R13, R10, R4 ;  /* 0x0000000a0d042224 */ /* 0x004fe200078e0204 */
[----:B------:R-:W-:Y:S01]  /*12e0*/  BAR.SYNC.DEFER_BLOCKING 0x0 ;  /* 0x0000000000007b1d */ /* 0x000fe20000010000 */
[----:B------:R-:W-:-:S05]  /*12f0*/  ISETP.LT.OR P2, PT, R5, RZ, P6 ;  /* 0x000000ff0500720c */ /* 0x000fca0003741670 */
[----:B------:R-:W-:Y:S04]  /*1300*/  @!P0 LDS.S16 R18, [R18+0x2c] ;  /* 0x00002c0012128984 */ /* 0x000fe80000000600 */
[----:B------:R-:W2:Y:S01]  /*1310*/  @!P0 LDS.U8 R19, [R7+0x98] ;  /* 0x0000980007138984 */ /* 0x000ea20000000000 */
[----:B---3--:R-:W-:-:S03]  /*1320*/  @!P1 IMAD R0, R15, R14, R0 ;  /* 0x0000000e0f009224 */ /* 0x008fc600078e0200 */
[----:B------:R-:W3:Y:S01]  /*1330*/  @!P0 LDS.U8 R16, [R7+0x97] ;  /* 0x0000970007108984 */ /* 0x000ee20000000000 */
[----:B0-----:R-:W-:-:S03]  /*1340*/  @!P1 IMAD R3, R12, R14, R3 ;  /* 0x0000000e0c039224 */ /* 0x001fc600078e0203 */
[----:B------:R-:W0:Y:S01]  /*1350*/  @!P0 LDS.U8 R21, [R7+0x96] ;  /* 0x0000960007158984 */ /* 0x000e220000000000 */
[----:B-1----:R-:W-:Y:S01]  /*1360*/  @!P1 IMAD R4, R17, R14, R4 ;  /* 0x0000000e11049224 */ /* 0x002fe200078e0204 */
[----:B------:R-:W-:Y:S06]  /*1370*/  BAR.SYNC.DEFER_BLOCKING 0x0 ;  /* 0x0000000000007b1d */ /* 0x000fec0000010000 */
[----:B------:R-:W-:Y:S04]  /*1380*/  @!P5 LDS.S16 R22, [R22+0x6] ;  /* 0x000006001616d984 */ /* 0x000fe80000000600 */
[----:B------:R-:W1:Y:S01]  /*1390*/  @!P5 LDS.U8 R33, [R7+0xb] ;  /* 0x00000b000721d984 */ /* 0x000e620000000000 */
[----:B--2---:R-:W-:-:S03]  /*13a0*/  @!P0 IMAD R0, R19, R18, R0 ;  /* 0x0000001213008224 */ /* 0x004fc600078e0200 */
[----:B------:R-:W2:Y:S01]  /*13b0*/  @!P5 LDS.U8 R20, [R7+0xa] ;  /* 0x00000a000714d984 */ /* 0x000ea20000000000 */
[-C--:B---3--:R-:W-:Y:S01]  /*13c0*/  @!P0 IMAD R3, R16, R18.reuse, R3 ;  /* 0x0000001210038224 */ /* 0x088fe200078e0203 */
[----:B------:R-:W-:Y:S02]  /*13d0*/  @!P2 LEA R16, R6, R9, 0x18 ;  /* 0x000000090610a211 */ /* 0x000fe400078ec0ff */
[----:B------:R-:W3:Y:S01]  /*13e0*/  @!P5 LDS.U8 R35, [R7+0x9] ;  /* 0x000009000723d984 */ /* 0x000ee20000000000 */
[----:B0-----:R-:W-:Y:S02]  /*13f0*/  @!P0 IMAD R4, R21, R18, R4 ;  /* 0x0000001215048224 */ /* 0x001fe400078e0204 */
[-C--:B-1----:R-:W-:Y:S01]  /*1400*/  @!P5 IMAD R0, R33, R22.reuse, R0 ;  /* 0x000000162100d224 */ /* 0x082fe200078e0200 */
[----:B------:R-:W-:Y:S01]  /*1410*/  P2R R33, PR, RZ, 0x4 ;  /* 0x00000004ff217803 */ /* 0x000fe20000000000 */
[-C--:B--2---:R-:W-:Y:S02]  /*1420*/  @!P5 IMAD R3, R20, R22.reuse, R3 ;  /* 0x000000161403d224 */ /* 0x084fe400078e0203 */
[----:B---3--:R-:W-:Y:S01]  /*1430*/  @!P5 IMAD R4, R35, R22, R4 ;  /* 0x000000162304d224 */ /* 0x008fe200078e0204 */
[----:B------:R-:W-:Y:S01]  /*1440*/  BAR.SYNC.DEFER_BLOCKING 0x0 ;  /* 0x0000000000007b1d */ /* 0x000fe20000010000 */
[----:B------:R-:W-:-:S02]  /*1450*/  ISETP.GE.U32.OR P5, PT, R36, UR4, P3 ;  /* 0x0000000424007c0c */ /* 0x000fc40009fa6470 */
[----:B------:R-:W-:-:S11]  /*1460*/  P2R R35, PR, RZ, 0x40 ;  /* 0x00000040ff237803 */ /* 0x000fd60000000000 */
[----:B------:R-:W-:-:S06]  /*1470*/  @!P5 LEA R10, R6, R9, 0x18 ;  /* 0x00000009060ad211 */ /* 0x000fcc00078ec0ff */
[----:B------:R-:W-:Y:S04]  /*1480*/  @!P5 LDS.S16 R10, [R10+0x10] ;  /* 0x000010000a0ad984 */ /* 0x000fe80000000600 */
[----:B------:R-:W0:Y:S04]  /*1490*/  @!P5 LDS.U8 R11, [R7+0x2f] ;  /* 0x00002f00070bd984 */ /* 0x000e280000000000 */
[----:B------:R-:W1:Y:S04]  /*14a0*/  @!P5 LDS.U8 R8, [R7+0x2e] ;  /* 0x00002e000708d984 */ /* 0x000e680000000000 */
[----:B------:R-:W2:Y:S01]  /*14b0*/  @!P5 LDS.U8 R13, [R7+0x2d] ;  /* 0x00002d00070dd984 */ /* 0x000ea20000000000 */
[-C--:B0-----:R-:W-:Y:S01]  /*14c0*/  @!P5 IMAD R0, R11, R10.reuse, R0 ;  /* 0x0000000a0b00d224 */ /* 0x081fe200078e0200 */
[----:B------:R-:W-:Y:S01]  /*14d0*/  BAR.SYNC.DEFER_BLOCKING 0x0 ;  /* 0x0000000000007b1d */ /* 0x000fe20000010000 */
[----:B-1----:R-:W-:-:S02]  /*14e0*/  @!P5 IMAD R3, R8, R10, R3 ;  /* 0x0000000a0803d224 */ /* 0x002fc400078e0203 */
[----:B--2---:R-:W-:Y:S01]  /*14f0*/  @!P5 IMAD R4, R13, R10, R4 ;  /* 0x0000000a0d04d224 */ /* 0x004fe200078e0204 */
[----:B------:R-:W-:-:S13]  /*1500*/  ISETP.GE.U32.OR P5, PT, R36, UR4, P1 ;  /* 0x0000000424007c0c */ /* 0x000fda0008fa6470 */
[----:B------:R-:W-:Y:S01]  /*1510*/  @!P5 LEA R14, R6, R9, 0x18 ;  /* 0x00000009060ed211 */ /* 0x000fe200078ec0ff */
[----:B------:R0:W-:Y:S04]  /*1520*/  @!P2 LDS.S16 R10, [R16+0x1a] ;  /* 0x00001a00100aa984 */ /* 0x0001e80000000600 */
[----:B------:R-:W1:Y:S04]  /*1530*/  @!P2 LDS.U8 R11, [R7+0x53] ;  /* 0x00005300070ba984 */ /* 0x000e680000000000 */
[----:B------:R-:W2:Y:S01]  /*1540*/  @!P2 LDS.U8 R8, [R7+0x52] ;  /* 0x000052000708a984 */ /* 0x000ea20000000000 */
[----:B0-----:R-:W-:-:S03]  /*1550*/  MOV R16, RZ ;  /* 0x000000ff00107202 */ /* 0x001fc60000000f00 */
[----:B------:R-:W0:Y:S01]  /*1560*/  @!P2 LDS.U8 R13, [R7+0x51] ;  /* 0x00005100070da984 */ /* 0x000e220000000000 */
[----:B------:R-:W-:Y:S06]  /*1570*/  BAR.SYNC.DEFER_BLOCKING 0x0 ;  /* 0x0000000000007b1d */ /* 0x000fec0000010000 */
[----:B------:R-:W-:Y:S04]  /*1580*/  @!P5 LDS.S16 R14, [R14+0x24] ;  /* 0x000024000e0ed984 */ /* 0x000fe80000000600 */
[----:B------:R-:W3:Y:S01]  /*1590*/  @!P5 LDS.U8 R15, [R7+0x77] ;  /* 0x00007700070fd984 */ /* 0x000ee20000000000 */
[----:B-1----:R-:W-:-:S03]  /*15a0*/  @!P2 IMAD R0, R11, R10, R0 ;  /* 0x0000000a0b00a224 */ /* 0x002fc600078e0200 */
[----:B------:R-:W1:Y:S01]  /*15b0*/  @!P5 LDS.U8 R12, [R7+0x76] ;  /* 0x00007600070cd984 */ /* 0x000e620000000000 */
[----:B--2---:R-:W-:-:S03]  /*15c0*/  @!P2 IMAD R3, R8, R10, R3 ;  /* 0x0000000a0803a224 */ /* 0x004fc600078e0203 */
[----:B------:R-:W2:Y:S01]  /*15d0*/  @!P5 LDS.U8 R17, [R7+0x75] ;  /* 0x000075000711d984 */ /* 0x000ea20000000000 */
[----:B0-----:R-:W-:Y:S01]  /*15e0*/  @!P2 IMAD R4, R13, R10, R4 ;  /* 0x0000000a0d04a224 */ /* 0x001fe200078e0204 */
[----:B------:R-:W-:Y:S01]  /*15f0*/  BAR.SYNC.DEFER_BLOCKING 0x0 ;  /* 0x0000000000007b1d */ /* 0x000fe20000010000 */
[----:B------:R-:W-:Y:S01]  /*1600*/  ISETP.NE.AND P2, PT, R23, RZ, PT ;  /* 0x000000ff1700720c */ /* 0x000fe20003f45270 */
[-C--:B---3--:R-:W-:Y:S02]  /*1610*/  @!P5 IMAD R0, R15, R14.reuse, R0 ;  /* 0x0000000e0f00d224 */ /* 0x088fe400078e0200 */
[-C--:B-1----:R-:W-:Y:S02]  /*1620*/  @!P5 IMAD R3, R12, R14.reuse, R3 ;  /* 0x0000000e0c03d224 */ /* 0x082fe400078e0203 */
[----:B--2---:R-:W-:Y:S01]  /*1630*/  @!P5 IMAD R4, R17, R14, R4 ;  /* 0x0000000e1104d224 */ /* 0x004fe200078e0204 */
[----:B------:R-:W-:Y:S02]  /*1640*/  ISETP.GE.U32.OR P5, PT, R36, UR4, P0 ;  /* 0x0000000424007c0c */ /* 0x000fe400087a6470 */
[----:B------:R-:W-:-:S11]  /*1650*/  P2R R36, PR, RZ, 0x10 ;  /* 0x00000010ff247803 */ /* 0x000fd60000000000 */
[----:B------:R-:W-:Y:S01]  /*1660*/  @!P5 LEA R10, R6, R9, 0x18 ;  /* 0x00000009060ad211 */ /* 0x000fe200078ec0ff */
[----:B------:R-:W-:Y:S04]  /*1670*/  @!P5 LDS.U8 R8, [R7+0x9a] ;  /* 0x00009a000708d984 */ /* 0x000fe80000000000 */
[----:B------:R-:W-:Y:S04]  /*1680*/  @!P5 LDS.U8 R11, [R7+0x9b] ;  /* 0x00009b00070bd984 */ /* 0x000fe80000000000 */
[----:B------:R-:W0:Y:S04]  /*1690*/  @!P5 LDS.S16 R10, [R10+0x2e] ;  /* 0x00002e000a0ad984 */ /* 0x000e280000000600 */
[----:B------:R-:W1:Y:S01]  /*16a0*/  @!P5 LDS.U8 R13, [R7+0x99] ;  /* 0x00009900070dd984 */ /* 0x000e620000000000 */
[----:B0-----:R-:W-:-:S02]  /*16b0*/  @!P5 IMAD R3, R8, R10, R3 ;  /* 0x0000000a0803d224 */ /* 0x001fc400078e0203 */
[----:B------:R-:W-:Y:S02]  /*16c0*/  VIADD R8, R2, 0x2 ;  /* 0x0000000202087836 */ /* 0x000fe40000000000 */
[-C--:B------:R-:W-:Y:S02]  /*16d0*/  @!P5 IMAD R0, R11, R10.reuse, R0 ;  /* 0x0000000a0b00d224 */ /* 0x080fe400078e0200 */
[----:B-1----:R-:W-:Y:S01]  /*16e0*/  @!P5 IMAD R4, R13, R10, R4 ;  /* 0x0000000a0d04d224 */ /* 0x002fe200078e0204 */
[----:B------:R-:W-:Y:S01]  /*16f0*/  BAR.SYNC.DEFER_BLOCKING 0x0 ;  /* 0x0000000000007b1d */ /* 0x000fe20000010000 */
[C---:B------:R-:W-:Y:S02]  /*1700*/  ISETP.GE.U32.OR P5, PT, R8.reuse, UR4, P4 ;  /* 0x0000000408007c0c */ /* 0x040fe4000a7a6470 */
[----:B------:R-:W-:Y:S02]  /*1710*/  ISETP.GE.U32.AND P6, PT, R8, UR4, PT ;  /* 0x0000000408007c0c */ /* 0x000fe4000bfc6070 */
[----:B------:R-:W-:-:S02]  /*1720*/  ISETP.NE.AND P4, PT, R28, RZ, PT ;  /* 0x000000ff1c00720c */ /* 0x000fc40003f85270 */
[----:B------:R-:W-:-:S07]  /*1730*/  P2R R38, PR, RZ, 0x40 ;  /* 0x00000040ff267803 */ /* 0x000fce0000000000 */
[----:B------:R-:W-:-:S05]  /*1740*/  @!P5 LEA R14, R6, R9, 0x18 ;  /* 0x00000009060ed211 */ /* 0x000fca00078ec0ff */
[----:B------:R-:W-:Y:S04]  /*1750*/  @!P5 LDS.S16 R12, [R14+0x8] ;  /* 0x000008000e0cd984 */ /* 0x000fe80000000600 */
[----:B------:R-:W0:Y:S04]  /*1760*/  @!P5 LDS.U8 R11, [R7+0xe] ;  /* 0x00000e00070bd984 */ /* 0x000e280000000000 */
[----:B------:R-:W1:Y:S04]  /*1770*/  @!P5 LDS.U8 R10, [R7+0xd] ;  /* 0x00000d00070ad984 */ /* 0x000e680000000000 */
[----:B------:R-:W2:Y:S01]  /*1780*/  @!P5 LDS.U8 R13, [R7+0xc] ;  /* 0x00000c00070dd984 */ /* 0x000ea20000000000 */
[----:B0-----:R-:W-:-:S02]  /*1790*/  @!P5 IMAD R0, R11, R12, R0 ;  /* 0x0000000c0b00d224 */ /* 0x001fc400078e0200 */
[-C--:B-1----:R-:W-:Y:S02]  /*17a0*/  @!P5 IMAD R3, R10, R12.reuse, R3 ;  /* 0x0000000c0a03d224 */ /* 0x082fe400078e0203 */
[----:B--2---:R-:W-:Y:S01]  /*17b0*/  @!P5 IMAD R4, R13, R12, R4 ;  /* 0x0000000c0d04d224 */ /* 0x004fe200078e0204 */
[----:B------:R-:W-:Y:S01]  /*17c0*/  BAR.SYNC.DEFER_BLOCKING 0x0 ;  /* 0x0000000000007b1d */ /* 0x000fe20000010000 */
[C---:B------:R-:W-:Y:S02]  /*17d0*/  ISETP.GE.U32.OR P5, PT, R8.reuse, UR4, P3 ;  /* 0x0000000408007c0c */ /* 0x040fe40009fa6470 */
[----:B------:R-:W-:Y:S02]  /*17e0*/  ISETP.LT.OR P3, PT, R5, RZ, P6 ;  /* 0x000000ff0500720c */ /* 0x000fe40003761670 */
[----:B------:R-:W-:Y:S02]  /*17f0*/  ISETP.GE.U32.OR P6, PT, R8, UR4, P0 ;  /* 0x0000000408007c0c */ /* 0x000fe400087c6470 */
[----:B------:R-:W-:-:S02]  /*1800*/  P2R R39, PR, RZ, 0x8 ;  /* 0x00000008ff277803 */ /* 0x000fc40000000000 */
[----:B------:R-:W-:-:S05]  /*1810*/  ISETP.NE.AND P0, PT, R25, RZ, PT ;  /* 0x000000ff1900720c */ /* 0x000fca0003f05270 */
[----:B------:R-:W-:-:S04]  /*1820*/  @!P5 LEA R12, R6, R9, 0x18 ;  /* 0x00000009060cd211 */ /* 0x000fc800078ec0ff */
[-C--:B------:R-:W-:Y:S02]  /*1830*/  @!P6 LEA R19, R6, R9.reuse, 0x18 ;  /* 0x000000090613e211 */ /* 0x080fe400078ec0ff */
[----:B------:R-:W-:Y:S04]  /*1840*/  @!P5 LDS.S16 R12, [R12+0x12] ;  /* 0x000012000c0cd984 */ /* 0x000fe80000000600 */
[----:B------:R-:W0:Y:S04]  /*1850*/  @!P5 LDS.U8 R10, [R7+0x31] ;  /* 0x00003100070ad984 */ /* 0x000e280000000000 */
[----:B------:R-:W1:Y:S04]  /*1860*/  @!P5 LDS.U8 R11, [R7+0x32] ;  /* 0x00003200070bd984 */ /* 0x000e680000000000 */
[----:B------:R-:W2:Y:S01]  /*1870*/  @!P5 LDS.U8 R13, [R7+0x30] ;  /* 0x00003000070dd984 */ /* 0x000ea20000000000 */
[-C--:B0-----:R-:W-:Y:S01]  /*1880*/  @!P5 IMAD R3, R10, R12.reuse, R3 ;  /* 0x0000000c0a03d224 */ /* 0x081fe200078e0203 */
[----:B------:R-:W-:Y:S01]  /*1890*/  @!P3 LEA R10, R6, R9, 0x18 ;  /* 0x00000009060ab211 */ /* 0x000fe200078ec0ff */
[----:B------:R-:W-:Y:S01]  /*18a0*/  BAR.SYNC.DEFER_BLOCKING 0x0 ;  /* 0x0000000000007b1d */ /* 0x000fe20000010000 */
[----:B-1----:R-:W-:-:S02]  /*18b0*/  @!P5 IMAD R0, R11, R12, R0 ;  /* 0x0000000c0b00d224 */ /* 0x002fc400078e0200 */
[----:B--2---:R-:W-:Y:S01]  /*18c0*/  @!P5 IMAD R4, R13, R12, R4 ;  /* 0x0000000c0d04d224 */ /* 0x004fe200078e0204 */
[----:B------:R-:W-:Y:S02]  /*18d0*/  ISETP.GE.U32.OR P5, PT, R8, UR4, P1 ;  /* 0x0000000408007c0c */ /* 0x000fe40008fa6470 */
[----:B------:R-:W-:Y:S02]  /*18e0*/  ISETP.NE.AND P1, PT, R29, RZ, PT ;  /* 0x000000ff1d00720c */ /* 0x000fe40003f25270 */
[----:B------:R-:W-:-:S09]  /*18f0*/  @!P2 LEA R29, R6, R9, 0x18 ;  /* 0x00000009061da211 */ /* 0x000fd200078ec0ff */
[----:B------:R-:W-:Y:S01]  /*1900*/  @!P5 LEA R15, R6, R9, 0x18 ;  /* 0x00000009060fd211 */ /* 0x000fe200078ec0ff */
[----:B------:R-:W-:Y:S04]  /*1910*/  @!P3 LDS.S16 R10, [R10+0x1c] ;  /* 0x00001c000a0ab984 */ /* 0x000fe80000000600 */
[----:B------:R-:W-:Y:S04]  /*1920*/  @!P3 LDS.U8 R11, [R7+0x56] ;  /* 0x00005600070bb984 */ /* 0x000fe80000000000 */
[----:B------:R-:W-:Y:S04]  /*1930*/  @!P3 LDS.U8 R8, [R7+0x55] ;  /* 0x000055000708b984 */ /* 0x000fe80000000000 */
[----:B------:R-:W-:Y:S01]  /*1940*/  @!P3 LDS.U8 R13, [R7+0x54] ;  /* 0x00005400070db984 */ /* 0x000fe20000000000 */
[----:B------:R-:W-:Y:S01]  /*1950*/  BAR.SYNC.DEFER_BLOCKING 0x0 ;  /* 0x0000000000007b1d */ /* 0x000fe20000010000 */
[----:B------:R-:W-:-:S05]  /*1960*/  ISETP.NE.AND P3, PT, R27, RZ, PT ;  /* 0x000000ff1b00720c */ /* 0x000fca0003f65270 */
[----:B------:R-:W-:Y:S04]  /*1970*/  @!P5 LDS.S16 R15, [R15+0x26] ;  /* 0x000026000f0fd984 */ /* 0x000fe80000000600 */
[----:B------:R-:W-:Y:S04]  /*1980*/  @!P5 LDS.U8 R20, [R7+0x7a] ;  /* 0x00007a000714d984 */ /* 0x000fe80000000000 */
[----:B------:R-:W-:Y:S04]  /*1990*/  @!P5 LDS.U8 R18, [R7+0x79] ;  /* 0x000079000712d984 */ /* 0x000fe80000000000 */
[----:B------:R-:W-:Y:S01]  /*19a0*/  @!P5 LDS.U8 R21, [R7+0x78] ;  /* 0x000078000715d984 */ /* 0x000fe20000000000 */
[----:B------:R-:W-:Y:S06]  /*19b0*/  BAR.SYNC.DEFER_BLOCKING 0x0 ;  /* 0x0000000000007b1d */ /* 0x000fec0000010000 */
[----:B------:R-:W-:Y:S04]  /*19c0*/  @!P6 LDS.S16 R19, [R19+0x30] ;  /* 0x000030001313e984 */ /* 0x000fe80000000600 */
[----:B------:R-:W-:Y:S04]  /*19d0*/  @!P6 LDS.U8 R14, [R7+0x9e] ;  /* 0x00009e00070ee984 */ /* 0x000fe80000000000 */
[----:B------:R-:W-:Y:S04]  /*19e0*/  @!P6 LDS.U8 R12, [R7+0x9d] ;  /* 0x00009d00070ce984 */ /* 0x000fe80000000000 */
[----:B------:R-:W-:Y:S01]  /*19f0*/  @!P6 LDS.U8 R17, [R7+0x9c] ;  /* 0x00009c000711e984 */ /* 0x000fe20000000000 */
[----:B------:R-:W-:Y:S06]  /*1a00*/  BAR.SYNC.DEFER_BLOCKING 0x0 ;  /* 0x0000000000007b1d */ /* 0x000fec0000010000 */
[----:B------:R-:W-:Y:S04]  /*1a10*/  @!P2 LDS.S16 R29, [R29+0x32] ;  /* 0x000032001d1da984 */ /* 0x000fe80000000600 */
[----:B------:R-:W0:Y:S04]  /*1a20*/  @!P2 LDS.U8 R22, [R7+0x2] ;  /* 0x000002000716a984 */ /* 0x000e280000000000 */
[----:B------:R-:W1:Y:S04]  /*1a30*/  @!P2 LDS.U8 R28, [R7] ;  /* 0x00000000071ca984 */ /* 0x000e680000000000 */
[----:B------:R-:W2:Y:S01]  /*1a40*/  @!P2 LDS.U8 R27, [R7+0x1] ;  /* 0x00000100071ba984 */ /* 0x000ea20000000000 */
[----:B0-----:R-:W-:Y:S01]  /*1a50*/  @!P2 IMAD R16, R22, R29, RZ ;  /* 0x0000001d1610a224 */ /* 0x001fe200078e02ff */
[----:B------:R-:W-:-:S02]  /*1a60*/  CS2R R22, SRZ ;  /* 0x0000000000167805 */ /* 0x000fc4000001ff00 */
[----:B-1----:R-:W-:Y:S01]  /*1a70*/  @!P2 IMAD R23, R28, R29, RZ ;  /* 0x0000001d1c17a224 */ /* 0x002fe200078e02ff */
[----:B------:R-:W-:Y:S01]  /*1a80*/  @!P1 LEA R28, R6, R9, 0x18 ;  /* 0x00000009061c9211 */ /* 0x000fe200078ec0ff */
[----:B------:R-:W-:Y:S01]  /*1a90*/  BAR.SYNC.DEFER_BLOCKING 0x0 ;  /* 0x0000000000007b1d */ /* 0x000fe20000010000 */
[----:B--2---:R-:W-:Y:S01]  /*1aa0*/  @!P2 IMAD R22, R27, R29, RZ ;  /* 0x0000001d1b16a224 */ /* 0x004fe200078e02ff */
[----:B------:R-:W-:-:S04]  /*1ab0*/  ISETP.NE.AND P2, PT, R24, RZ, PT ;  /* 0x000000ff1800720c */ /* 0x000fc80003f45270 */
[----:B------:R-:W-:Y:S04]  /*1ac0*/  @!P1 LDS.S16 R28, [R28+0x3c] ;  /* 0x00003c001c1c9984 */ /* 0x000fe80000000600 */
[----:B------:R-:W0:Y:S04]  /*1ad0*/  @!P1 LDS.U8 R27, [R7+0x26] ;  /* 0x00002600071b9984 */ /* 0x000e280000000000 */
[----:B------:R-:W1:Y:S01]  /*1ae0*/  @!P1 LDS.U8 R24, [R7+0x24] ;  /* 0x0000240007189984 */ /* 0x000e620000000000 */
[----:B0-----:R-:W-:-:S03]  /*1af0*/  @!P1 IMAD R16, R27, R28, R16 ;  /* 0x0000001c1b109224 */ /* 0x001fc600078e0210 */
[----:B------:R-:W0:Y:S01]  /*1b00*/  @!P1 LDS.U8 R27, [R7+0x25] ;  /* 0x00002500071b9984 */ /* 0x000e220000000000 */
[-C--:B-1----:R-:W-:Y:S01]  /*1b10*/  @!P1 IMAD R23, R24, R28.reuse, R23 ;  /* 0x0000001c18179224 */ /* 0x082fe200078e0217 */
[----:B------:R-:W-:Y:S06]  /*1b20*/  BAR.SYNC.DEFER_BLOCKING 0x0 ;  /* 0x0000000000007b1d */ /* 0x000fec0000010000 */
[----:B------:R-:W-:Y:S04]  /*1b30*/  @!P3 LDS.U8 R25, [R7+0x4a] ;  /* 0x00004a000719b984 */ /* 0x000fe80000000000 */
[----:B------:R-:W-:Y:S01]  /*1b40*/  @!P3 LDS.U8 R24, [R7+0x48] ;  /* 0x000048000718b984 */ /* 0x000fe20000000000 */
[----:B0-----:R-:W-:Y:S01]  /*1b50*/  @!P1 IMAD R22, R27, R28, R22 ;  /* 0x0000001c1b169224 */ /* 0x001fe200078e0216 */
[----:B------:R-:W-:-:S02]  /*1b60*/  @!P3 LEA R27, R6, R9, 0x18 ;  /* 0x00000009061bb211 */ /* 0x000fc400078ec0ff */
[----:B------:R-:W-:Y:S02]  /*1b70*/  @!P4 LEA R28, R6, R9, 0x18 ;  /* 0x00000009061cc211 */ /* 0x000fe400078ec0ff */
[----:B------:R-:W-:Y:S02]  /*1b80*/  ISETP.NE.AND P1, PT, R30, RZ, PT ;  /* 0x000000ff1e00720c */ /* 0x000fe40003f25270 */
[----:B------:R-:W0:Y:S02]  /*1b90*/  @!P3 LDS.S16 R27, [R27+0x46] ;  /* 0x000046001b1bb984 */ /* 0x000e240000000600 */
[-C--:B0-----:R-:W-:Y:S02]  /*1ba0*/  @!P3 IMAD R16, R25, R27.reuse, R16 ;  /* 0x0000001b1910b224 */ /* 0x081fe400078e0210 */
[----:B------:R-:W0:Y:S01]  /*1bb0*/  @!P3 LDS.U8 R25, [R7+0x49] ;  /* 0x000049000719b984 */ /* 0x000e220000000000 */
[-C--:B------:R-:W-:Y:S01]  /*1bc0*/  @!P3 IMAD R23, R24, R27.reuse, R23 ;  /* 0x0000001b1817b224 */ /* 0x080fe200078e0217 */
[----:B------:R-:W-:Y:S06]  /*1bd0*/  BAR.SYNC.DEFER_BLOCKING 0x0 ;  /* 0x0000000000007b1d */ /* 0x000fec0000010000 */
[----:B------:R-:W-:Y:S01]  /*1be0*/  @!P4 LDS.U8 R24, [R7+0x6c] ;  /* 0x00006c000718c984 */ /* 0x000fe20000000000 */
[----:B0-----:R-:W-:Y:S01]  /*1bf0*/  @!P3 IMAD R22, R25, R27, R22 ;  /* 0x0000001b1916b224 */ /* 0x001fe200078e0216 */
[----:B------:R-:W-:-:S02]  /*1c00*/  ISETP.NE.AND P3, PT, R26, RZ, PT ;  /* 0x000000ff1a00720c */ /* 0x000fc40003f65270 */
[----:B------:R-:W-:Y:S01]  /*1c10*/  @!P4 LDS.U8 R25, [R7+0x6e] ;  /* 0x00006e000719c984 */ /* 0x000fe20000000000 */
[----:B------:R-:W-:-:S03]  /*1c20*/  @!P2 LEA R27, R6, R9, 0x18 ;  /* 0x00000009061ba211 */ /* 0x000fc600078ec0ff */
[----:B------:R0:W1:Y:S02]  /*1c30*/  @!P4 LDS.S16 R26, [R28+0x50] ;  /* 0x000050001c1ac984 */ /* 0x0000640000000600 */
[----:B0-----:R-:W-:Y:S01]  /*1c40*/  @!P0 LEA R28, R6, R9, 0x18 ;  /* 0x00000009061c8211 */ /* 0x001fe200078ec0ff */
[-C--:B-1----:R-:W-:Y:S02]  /*1c50*/  @!P4 IMAD R16, R25, R26.reuse, R16 ;  /* 0x0000001a1910c224 */ /* 0x082fe400078e0210 */
[----:B------:R-:W0:Y:S01]  /*1c60*/  @!P4 LDS.U8 R25, [R7+0x6d] ;  /* 0x00006d000719c984 */ /* 0x000e220000000000 */
[-C--:B------:R-:W-:Y:S01]  /*1c70*/  @!P4 IMAD R23, R24, R26.reuse, R23 ;  /* 0x0000001a1817c224 */ /* 0x080fe200078e0217 */
[----:B------:R-:W-:Y:S06]  /*1c80*/  BAR.SYNC.DEFER_BLOCKING 0x0 ;  /* 0x0000000000007b1d */ /* 0x000fec0000010000 */
[----:B------:R-:W-:Y:S01]  /*1c90*/  @!P2 LDS.U8 R24, [R7+0x90] ;  /* 0x000090000718a984 */ /* 0x000fe20000000000 */
[----:B0-----:R-:W-:Y:S01]  /*1ca0*/  @!P4 IMAD R22, R25, R26, R22 ;  /* 0x0000001a1916c224 */ /* 0x001fe200078e0216 */
[----:B------:R-:W-:-:S02]  /*1cb0*/  ISETP.NE.AND P4, PT, R31, RZ, PT ;  /* 0x000000ff1f00720c */ /* 0x000fc40003f85270 */
[----:B------:R0:W1:Y:S04]  /*1cc0*/  @!P2 LDS.S16 R26, [R27+0x5a] ;  /* 0x00005a001b1aa984 */ /* 0x0000680000000600 */
[----:B------:R-:W2:Y:S01]  /*1cd0*/  @!P2 LDS.U8 R25, [R7+0x92] ;  /* 0x000092000719a984 */ /* 0x000ea20000000000 */
[----:B0-----:R-:W-:Y:S01]  /*1ce0*/  @!P1 LEA R27, R6, R9, 0x18 ;  /* 0x00000009061b9211 */ /* 0x001fe200078ec0ff */
[-C--:B-1----:R-:W-:Y:S02]  /*1cf0*/  @!P2 IMAD R23, R24, R26.reuse, R23 ;  /* 0x0000001a1817a224 */ /* 0x082fe400078e0217 */
[-C--:B--2---:R-:W-:Y:S02]  /*1d00*/  @!P2 IMAD R16, R25, R26.reuse, R16 ;  /* 0x0000001a1910a224 */ /* 0x084fe400078e0210 */
[----:B------:R-:W0:Y:S01]  /*1d10*/  @!P2 LDS.U8 R25, [R7+0x91] ;  /* 0x000091000719a984 */ /* 0x000e220000000000 */
        /* <DEDUP_REMOVED lines=34> */
[----:B------:R-:W0:Y:S04]  /*1f40*/  @!P4 LDS.S16 R26, [R27+0x52] ;  /* 0x000052001b1ac984 */ /* 0x000e280000000600 */
[----:B------:R-:W1:Y:S01]  /*1f50*/  @!P4 LDS.U8 R25, [R7+0x71] ;  /* 0x000071000719c984 */ /* 0x000e620000000000 */
[-C--:B0-----:R-:W-:Y:S02]  /*1f60*/  @!P4 IMAD R23, R24, R26.reuse, R23 ;  /* 0x0000001a1817c224 */ /* 0x081fe400078e0217 */
[-C--:B-1----:R-:W-:Y:S02]  /*1f70*/  @!P4 IMAD R16, R25, R26.reuse, R16 ;  /* 0x0000001a1910c224 */ /* 0x082fe400078e0210 */
[----:B------:R-:W0:Y:S01]  /*1f80*/  @!P4 LDS.U8 R25, [R7+0x70] ;  /* 0x000070000719c984 */ /* 0x000e220000000000 */
[----:B------:R-:W-:Y:S06]  /*1f90*/  BAR.SYNC.DEFER_BLOCKING 0x0 ;  /* 0x0000000000007b1d */ /* 0x000fec0000010000 */
[----:B------:R-:W-:Y:S01]  /*1fa0*/  @!P2 LDS.U8 R24, [R7+0x93] ;  /* 0x000093000718a984 */ /* 0x000fe20000000000 */
[----:B0-----:R-:W-:Y:S01]  /*1fb0*/  @!P4 IMAD R22, R25, R26, R22 ;  /* 0x0000001a1916c224 */ /* 0x001fe200078e0216 */
[----:B------:R-:W-:-:S02]  /*1fc0*/  ISETP.NE.AND P4, PT, R36, RZ, PT ;  /* 0x000000ff2400720c */ /* 0x000fc40003f85270 */
[----:B------:R0:W1:Y:S04]  /*1fd0*/  @!P2 LDS.S16 R26, [R28+0x5c] ;  /* 0x00005c001c1aa984 */ /* 0x0000680000000600 */
[----:B------:R-:W2:Y:S01]  /*1fe0*/  @!P2 LDS.U8 R25, [R7+0x95] ;  /* 0x000095000719a984 */ /* 0x000ea20000000000 */
[----:B0-----:R-:W-:-:S06]  /*1ff0*/  @!P3 LEA R28, R6, R9, 0x18 ;  /* 0x00000009061cb211 */ /* 0x001fcc00078ec0ff */
[----:B------:R-:W-:Y:S01]  /*2000*/  @!P4 LEA R27, R6, R9, 0x18 ;  /* 0x00000009061bc211 */ /* 0x000fe200078ec0ff */
        /* <DEDUP_REMOVED lines=8> */
[----:B------:R-:W2:Y:S07]  /*2090*/  @!P4 LDS.U8 R25, [R7+0x8] ;  /* 0x000008000719c984 */ /* 0x000eae0000000000 */
[----:B0-----:R-:W-:Y:S01]  /*20a0*/  @P2 LEA R27, R6, R9, 0x18 ;  /* 0x00000009061b2211 */ /* 0x001fe200078ec0ff */
[----:B-1----:R-:W-:-:S02]  /*20b0*/  @!P4 IMAD R23, R24, R26, R23 ;  /* 0x0000001a1817c224 */ /* 0x002fc400078e0217 */
        /* <DEDUP_REMOVED lines=9> */
[-C--:B------:R-:W-:Y:S02]  /*2150*/  @!P4 IMAD R0, R11, R10.reuse, R0 ;  /* 0x0000000a0b00c224 */ /* 0x080fe400078e0200 */
[-C--:B------:R-:W-:Y:S02]  /*2160*/  @!P4 IMAD R3, R8, R10.reuse, R3 ;  /* 0x0000000a0803c224 */ /* 0x080fe400078e0203 */
[----:B------:R-:W-:Y:S02]  /*2170*/  @!P4 IMAD R4, R13, R10, R4 ;  /* 0x0000000a0d04c224 */ /* 0x000fe400078e0204 */
[-C--:B------:R-:W-:Y:S02]  /*2180*/  @!P5 IMAD R3, R18, R15.reuse, R3 ;  /* 0x0000000f1203d224 */ /* 0x080fe400078e0203 */
[----:B------:R-:W-:Y:S01]  /*2190*/  @!P5 IMAD R0, R20, R15, R0 ;  /* 0x0000000f1400d224 */ /* 0x000fe200078e0200 */
[----:B------:R-:W-:Y:S01]  /*21a0*/  @!P5 LEA R20, R6, R9, 0x18 ;  /* 0x000000090614d211 */ /* 0x000fe200078ec0ff */
[----:B------:R-:W-:-:S02]  /*21b0*/  @!P5 IMAD R4, R21, R15, R4 ;  /* 0x0000000f1504d224 */ /* 0x000fc400078e0204 */
[-C--:B------:R-:W-:Y:S02]  /*21c0*/  @!P6 IMAD R0, R14, R19.reuse, R0 ;  /* 0x000000130e00e224 */ /* 0x080fe400078e0200 */
[-C--:B------:R-:W-:Y:S02]  /*21d0*/  @!P6 IMAD R3, R12, R19.reuse, R3 ;  /* 0x000000130c03e224 */ /* 0x080fe400078e0203 */
[----:B------:R-:W-:Y:S02]  /*21e0*/  IMAD R0, R0, R0, RZ ;  /* 0x0000000000007224 */ /* 0x000fe400078e02ff */
[----:B------:R-:W-:Y:S02]  /*21f0*/  @!P6 IMAD R4, R17, R19, R4 ;  /* 0x000000131104e224 */ /* 0x000fe400078e0204 */
[----:B------:R-:W-:Y:S01]  /*2200*/  IMAD R3, R3, R3, RZ ;  /* 0x0000000303037224 */ /* 0x000fe200078e02ff */
[----:B------:R-:W-:Y:S01]  /*2210*/  I2FP.F32.U32 R0, R0 ;  /* 0x0000000000007245 */ /* 0x000fe20000201000 */
[----:B------:R-:W-:-:S03]  /*2220*/  IMAD R4, R4, R4, RZ ;  /* 0x0000000404047224 */ /* 0x000fc600078e02ff */
[----:B------:R-:W-:Y:S02]  /*2230*/  I2FP.F32.U32 R3, R3 ;  /* 0x0000000300037245 */ /* 0x000fe40000201000 */
[----:B------:R-:W-:Y:S01]  /*2240*/  I2FP.F32.U32 R4, R4 ;  /* 0x0000000400047245 */ /* 0x000fe20000201000 */
[-C--:B-1----:R-:W-:Y:S02]  /*2250*/  @!P3 IMAD R23, R24, R26.reuse, R23 ;  /* 0x0000001a1817b224 */ /* 0x082fe400078e0217 */
[-C--:B--2---:R-:W-:Y:S02]  /*2260*/  @!P3 IMAD R16, R25, R26.reuse, R16 ;  /* 0x0000001a1910b224 */ /* 0x084fe400078e0210 */
[----:B------:R-:W0:Y:S01]  /*2270*/  @!P3 LDS.U8 R25, [R7+0x2b] ;  /* 0x00002b000719b984 */ /* 0x000e220000000000 */
[----:B------:R-:W-:Y:S06]  /*2280*/  BAR.SYNC.DEFER_BLOCKING 0x0 ;  /* 0x0000000000007b1d */ /* 0x000fec0000010000 */
[----:B------:R-:W-:Y:S01]  /*2290*/  @P2 LDS.U8 R24, [R7+0x4e] ;  /* 0x00004e0007182984 */ /* 0x000fe20000000000 */
[----:B0-----:R-:W-:Y:S01]  /*22a0*/  @!P3 IMAD R22, R25, R26, R22 ;  /* 0x0000001a1916b224 */ /* 0x001fe200078e0216 */
[----:B------:R-:W-:-:S02]  /*22b0*/  ISETP.NE.AND P3, PT, R38, RZ, PT ;  /* 0x000000ff2600720c */ /* 0x000fc40003f65270 */
[----:B------:R-:W0:Y:S04]  /*22c0*/  @P2 LDS.S16 R26, [R27+0x4a] ;  /* 0x00004a001b1a2984 */ /* 0x000e280000000600 */
[----:B------:R-:W1:Y:S01]  /*22d0*/  @P2 LDS.U8 R25, [R7+0x50] ;  /* 0x0000500007192984 */ /* 0x000e620000000000 */
[-C--:B0-----:R-:W-:Y:S02]  /*22e0*/  @P2 IMAD R23, R24, R26.reuse, R23 ;  /* 0x0000001a18172224 */ /* 0x081fe400078e0217 */
[-C--:B-1----:R-:W-:Y:S02]  /*22f0*/  @P2 IMAD R16, R25, R26.reuse, R16 ;  /* 0x0000001a19102224 */ /* 0x082fe400078e0210 */
[----:B------:R-:W0:Y:S01]  /*2300*/  @P2 LDS.U8 R25, [R7+0x4f] ;  /* 0x00004f0007192984 */ /* 0x000e220000000000 */
[----:B------:R-:W-:Y:S06]  /*2310*/  BAR.SYNC.DEFER_BLOCKING 0x0 ;  /* 0x0000000000007b1d */ /* 0x000fec0000010000 */
[----:B------:R-:W-:Y:S01]  /*2320*/  @!P1 LDS.U8 R24, [R7+0x72] ;  /* 0x0000720007189984 */ /* 0x000fe20000000000 */
[----:B0-----:R-:W-:Y:S01]  /*2330*/  @P2 IMAD R22, R25, R26, R22 ;  /* 0x0000001a19162224 */ /* 0x001fe200078e0216 */
        /* <DEDUP_REMOVED lines=9> */
[----:B------:R-:W-:-:S02]  /*23d0*/  @!P0 LEA R26, R6, R9, 0x18 ;  /* 0x00000009061a8211 */ /* 0x000fc400078ec0ff */
[----:B------:R-:W-:Y:S01]  /*23e0*/  @!P0 LDS.U8 R25, [R7+0x98] ;  /* 0x0000980007198984 */ /* 0x000fe20000000000 */
[----:B------:R-:W-:-:S03]  /*23f0*/  ISETP.NE.AND P1, PT, R33, RZ, PT ;  /* 0x000000ff2100720c */ /* 0x000fc60003f25270 */
[----:B------:R-:W0:Y:S10]  /*2400*/  @!P0 LDS.S16 R26, [R26+0x5e] ;  /* 0x00005e001a1a8984 */ /* 0x000e340000000600 */
[----:B------:R-:W-:Y:S01]  /*2410*/  @!P1 LEA R10, R6, R9, 0x18 ;  /* 0x00000009060a9211 */ /* 0x000fe200078ec0ff */
[----:B0-----:R-:W-:-:S02]  /*2420*/  @!P0 IMAD R16, R25, R26, R16 ;  /* 0x0000001a19108224 */ /* 0x001fc400078e0210 */
[----:B------:R-:W0:Y:S01]  /*2430*/  @!P0 LDS.U8 R25, [R7+0x97] ;  /* 0x0000970007198984 */ /* 0x000e220000000000 */
[-C--:B------:R-:W-:Y:S02]  /*2440*/  @!P0 IMAD R23, R24, R26.reuse, R23 ;  /* 0x0000001a18178224 */ /* 0x080fe400078e0217 */
[----:B------:R-:W-:Y:S02]  /*2450*/  VIADD R24, R5, 0xfffffffe ;  /* 0xfffffffe05187836 */ /* 0x000fe40000000000 */
[----:B0-----:R-:W-:Y:S01]  /*2460*/  @!P0 IMAD R22, R25, R26, R22 ;  /* 0x0000001a19168224 */ /* 0x001fe200078e0216 */
[----:B------:R-:W-:Y:S02]  /*2470*/  BAR.SYNC.DEFER_BLOCKING 0x0 ;  /* 0x0000000000007b1d */ /* 0x000fe40000010000 */
[----:B------:R-:W-:-:S04]  /*2480*/  ISETP.GE.U32.OR P0, PT, R24, UR5, P2 ;  /* 0x0000000518007c0c */ /* 0x000fc80009706470 */
[----:B------:R-:W-:-:S13]  /*2490*/  ISETP.LT.OR P0, PT, R5, 0x2, P0 ;  /* 0x000000020500780c */ /* 0x000fda0000701670 */
[----:B------:R-:W-:-:S06]  /*24a0*/  @!P0 LEA R27, R6, R9, 0x18 ;  /* 0x00000009061b8211 */ /* 0x000fcc00078ec0ff */
[----:B------:R-:W-:Y:S04]  /*24b0*/  @!P0 LDS.S16 R27, [R27+0x38] ;  /* 0x000038001b1b8984 */ /* 0x000fe80000000600 */
[----:B------:R-:W0:Y:S04]  /*24c0*/  @!P0 LDS.U8 R25, [R7+0xb] ;  /* 0x00000b0007198984 */ /* 0x000e280000000000 */
[----:B------:R-:W1:Y:S01]  /*24d0*/  @!P0 LDS.U8 R26, [R7+0x9] ;  /* 0x00000900071a8984 */ /* 0x000e620000000000 */
[----:B0-----:R-:W-:-:S03]  /*24e0*/  @!P0 IMAD R16, R25, R27, R16 ;  /* 0x0000001b19108224 */ /* 0x001fc600078e0210 */
[----:B------:R-:W0:Y:S01]  /*24f0*/  @!P0 LDS.U8 R25, [R7+0xa] ;  /* 0x00000a0007198984 */ /* 0x000e220000000000 */
[-C--:B-1----:R-:W-:Y:S02]  /*2500*/  @!P0 IMAD R23, R26, R27.reuse, R23 ;  /* 0x0000001b1a178224 */ /* 0x082fe400078e0217 */
[----:B0-----:R-:W-:Y:S01]  /*2510*/  @!P0 IMAD R22, R25, R27, R22 ;  /* 0x0000001b19168224 */ /* 0x001fe200078e0216 */
[----:B------:R-:W-:Y:S01]  /*2520*/  IADD3 R25, PT, PT, R5, -0x1, RZ ;  /* 0xffffffff05197810 */ /* 0x000fe20007ffe0ff */
[----:B------:R-:W-:Y:S03]  /*2530*/  BAR.SYNC.DEFER_BLOCKING 0x0 ;  /* 0x0000000000007b1d */ /* 0x000fe60000010000 */
[----:B------:R-:W-:-:S04]  /*2540*/  ISETP.GE.U32.OR P0, PT, R25, UR5, P2 ;  /* 0x0000000519007c0c */ /* 0x000fc80009706470 */
[----:B------:R-:W-:-:S13]  /*2550*/  ISETP.LT.OR P0, PT, R5, 0x1, P0 ;  /* 0x000000010500780c */ /* 0x000fda0000701670 */
[----:B------:R-:W-:Y:S01]  /*2560*/  @!P0 LEA R26, R6, R9, 0x18 ;  /* 0x00000009061a8211 */ /* 0x000fe200078ec0ff */
[----:B------:R-:W-:Y:S05]  /*2570*/  @!P0 LDS.U8 R11, [R7+0x2f] ;  /* 0x00002f00070b8984 */ /* 0x000fea0000000000 */
[----:B------:R-:W0:Y:S04]  /*2580*/  @!P0 LDS.S16 R26, [R26+0x42] ;  /* 0x000042001a1a8984 */ /* 0x000e280000000600 */
[----:B------:R-:W1:Y:S04]  /*2590*/  @!P0 LDS.U8 R8, [R7+0x2d] ;  /* 0x00002d0007088984 */ /* 0x000e680000000000 */
[----:B------:R-:W2:Y:S01]  /*25a0*/  @!P0 LDS.U8 R27, [R7+0x2e] ;  /* 0x00002e00071b8984 */ /* 0x000ea20000000000 */
[----:B------:R-:W-:Y:S06]  /*25b0*/  BAR.SYNC.DEFER_BLOCKING 0x0 ;  /* 0x0000000000007b1d */ /* 0x000fec0000010000 */
[----:B------:R-:W-:Y:S01]  /*25c0*/  @!P1 LDS.S16 R10, [R10+0x4c] ;  /* 0x00004c000a0a9984 */ /* 0x000fe20000000600 */
[----:B0-----:R-:W-:-:S03]  /*25d0*/  @!P0 IMAD R16, R11, R26, R16 ;  /* 0x0000001a0b108224 */ /* 0x001fc600078e0210 */
[----:B------:R-:W0:Y:S01]  /*25e0*/  @!P1 LDS.U8 R13, [R7+0x52] ;  /* 0x00005200070d9984 */ /* 0x000e220000000000 */
[----:B-1----:R-:W-:-:S03]  /*25f0*/  @!P0 IMAD R23, R8, R26, R23 ;  /* 0x0000001a08178224 */ /* 0x002fc600078e0217 */
[----:B------:R-:W1:Y:S01]  /*2600*/  @!P1 LDS.U8 R11, [R7+0x53] ;  /* 0x00005300070b9984 */ /* 0x000e620000000000 */
[----:B------:R-:W-:Y:S02]  /*2610*/  VIADD R8, R5, 0x1 ;  /* 0x0000000105087836 */ /* 0x000fe40000000000 */
[----:B--2---:R-:W-:-:S03]  /*2620*/  @!P0 IMAD R22, R27, R26, R22 ;  /* 0x0000001a1b168224 */ /* 0x004fc600078e0216 */
[----:B------:R-:W-:Y:S02]  /*2630*/  ISETP.GE.U32.OR P0, PT, R8, UR5, P2 ;  /* 0x0000000508007c0c */ /* 0x000fe40009706470 */
[----:B------:R-:W2:Y:S01]  /*2640*/  @!P1 LDS.U8 R8, [R7+0x51] ;  /* 0x0000510007089984 */ /* 0x000ea20000000000 */
[----:B------:R-:W-:Y:S01]  /*2650*/  BAR.SYNC.DEFER_BLOCKING 0x0 ;  /* 0x0000000000007b1d */ /* 0x000fe20000010000 */
[----:B------:R-:W-:-:S13]  /*2660*/  ISETP.LT.OR P0, PT, R5, -0x1, P0 ;  /* 0xffffffff0500780c */ /* 0x000fda0000701670 */
[----:B------:R-:W-:-:S06]  /*2670*/  @!P0 LEA R26, R6, R9, 0x18 ;  /* 0x00000009061a8211 */ /* 0x000fcc00078ec0ff */
[----:B------:R-:W-:Y:S01]  /*2680*/  @!P0 LDS.S16 R26, [R26+0x56] ;  /* 0x000056001a1a8984 */ /* 0x000fe20000000600 */
[-C--:B0-----:R-:W-:Y:S02]  /*2690*/  @!P1 IMAD R22, R13, R10.reuse, R22 ;  /* 0x0000000a0d169224 */ /* 0x081fe400078e0216 */
[-C--:B-1----:R-:W-:Y:S01]  /*26a0*/  @!P1 IMAD R16, R11, R10.reuse, R16 ;  /* 0x0000000a0b109224 */ /* 0x082fe200078e0210 */
[----:B------:R-:W0:Y:S04]  /*26b0*/  @!P0 LDS.U8 R13, [R7+0x76] ;  /* 0x00007600070d8984 */ /* 0x000e280000000000 */
[----:B------:R-:W1:Y:S01]  /*26c0*/  @!P0 LDS.U8 R11, [R7+0x77] ;  /* 0x00007700070b8984 */ /* 0x000e620000000000 */
[----:B--2---:R-:W-:Y:S01]  /*26d0*/  @!P1 IMAD R23, R8, R10, R23 ;  /* 0x0000000a08179224 */ /* 0x004fe200078e0217 */
[----:B------:R-:W-:-:S04]  /*26e0*/  IADD3 R8, PT, PT, R5, 0x2, RZ ;  /* 0x0000000205087810 */ /* 0x000fc80007ffe0ff */
[----:B------:R-:W-:Y:S02]  /*26f0*/  ISETP.GE.U32.OR P1, PT, R8, UR5, P2 ;  /* 0x0000000508007c0c */ /* 0x000fe40009726470 */
[----:B------:R-:W2:Y:S01]  /*2700*/  @!P0 LDS.U8 R8, [R7+0x75] ;  /* 0x0000750007088984 */ /* 0x000ea20000000000 */
[----:B------:R-:W-:Y:S01]  /*2710*/  BAR.SYNC.DEFER_BLOCKING 0x0 ;  /* 0x0000000000007b1d */ /* 0x000fe20000010000 */
[----:B------:R-:W-:Y:S02]  /*2720*/  ISETP.LT.OR P1, PT, R5, -0x2, P1 ;  /* 0xfffffffe0500780c */ /* 0x000fe40000f21670 */
[----:B------:R-:W-:-:S04]  /*2730*/  ISETP.GE.U32.OR P2, PT, R25, UR5, P3 ;  /* 0x0000000519007c0c */ /* 0x000fc80009f46470 */
[----:B------:R-:W-:-:S07]  /*2740*/  ISETP.LT.OR P2, PT, R5, 0x1, P2 ;  /* 0x000000010500780c */ /* 0x000fce0001741670 */
[----:B------:R-:W-:Y:S01]  /*2750*/  @!P1 LEA R10, R6, R9, 0x18 ;  /* 0x00000009060a9211 */ /* 0x000fe200078ec0ff */
[----:B0-----:R-:W-:-:S05]  /*2760*/  @!P0 IMAD R22, R13, R26, R22 ;  /* 0x0000001a0d168224 */ /* 0x001fca00078e0216 */
[----:B------:R-:W-:Y:S01]  /*2770*/  @!P1 LDS.S16 R10, [R10+0x60] ;  /* 0x000060000a0a9984 */ /* 0x000fe20000000600 */
[----:B-1----:R-:W-:-:S03]  /*2780*/  @!P0 IMAD R16, R11, R26, R16 ;  /* 0x0000001a0b108224 */ /* 0x002fc600078e0210 */
[----:B------:R-:W0:Y:S04]  /*2790*/  @!P1 LDS.U8 R11, [R7+0x9b] ;  /* 0x00009b00070b9984 */ /* 0x000e280000000000 */
[----:B------:R-:W1:Y:S01]  /*27a0*/  @!P1 LDS.U8 R13, [R7+0x9a] ;  /* 0x00009a00070d9984 */ /* 0x000e620000000000 */
[----:B--2---:R-:W-:Y:S01]  /*27b0*/  @!P0 IMAD R23, R8, R26, R23 ;  /* 0x0000001a08178224 */ /* 0x004fe200078e0217 */
[----:B------:R-:W-:Y:S02]  /*27c0*/  ISETP.GE.U32.OR P0, PT, R24, UR5, P3 ;  /* 0x0000000518007c0c */ /* 0x000fe40009f06470 */
[----:B------:R-:W2:Y:S01]  /*27d0*/  @!P1 LDS.U8 R8, [R7+0x99] ;  /* 0x0000990007089984 */ /* 0x000ea20000000000 */
[----:B------:R-:W-:Y:S01]  /*27e0*/  @!P4 LEA R26, R6, R9, 0x18 ;  /* 0x00000009061ac211 */ /* 0x000fe200078ec0ff */
[----:B------:R-:W-:Y:S01]  /*27f0*/  BAR.SYNC.DEFER_BLOCKING 0x0 ;  /* 0x0000000000007b1d */ /* 0x000fe20000010000 */
[----:B------:R-:W-:-:S13]  /*2800*/  ISETP.LT.OR P0, PT, R5, 0x2, P0 ;  /* 0x000000020500780c */ /* 0x000fda0000701670 */
[----:B------:R-:W-:-:S06]  /*2810*/  @!P0 LEA R25, R6, R9, 0x18 ;  /* 0x0000000906198211 */ /* 0x000fcc00078ec0ff */
[----:B------:R-:W-:Y:S01]  /*2820*/  @!P0 LDS.S16 R25, [R25+0x3a] ;  /* 0x00003a0019198984 */ /* 0x000fe20000000600 */
[----:B0-----:R-:W-:-:S03]  /*2830*/  @!P1 IMAD R16, R11, R10, R16 ;  /* 0x0000000a0b109224 */ /* 0x001fc600078e0210 */
[----:B------:R-:W0:Y:S01]  /*2840*/  @!P0 LDS.U8 R11, [R7+0xe] ;  /* 0x00000e00070b8984 */ /* 0x000e220000000000 */
[----:B-1----:R-:W-:-:S03]  /*2850*/  @!P1 IMAD R22, R13, R10, R22 ;  /* 0x0000000a0d169224 */ /* 0x002fc600078e0216 */
[----:B------:R-:W1:Y:S04]  /*2860*/  @!P0 LDS.U8 R13, [R7+0xd] ;  /* 0x00000d00070d8984 */ /* 0x000e680000000000 */
[----:B------:R-:W3:Y:S01]  /*2870*/  @!P0 LDS.U8 R24, [R7+0xc] ;  /* 0x00000c0007188984 */ /* 0x000ee20000000000 */
[----:B--2---:R-:W-:Y:S01]  /*2880*/  @!P1 IMAD R23, R8, R10, R23 ;  /* 0x0000000a08179224 */ /* 0x004fe200078e0217 */
[----:B------:R-:W-:Y:S01]  /*2890*/  @!P2 LEA R10, R6, R9, 0x18 ;  /* 0x00000009060aa211 */ /* 0x000fe200078ec0ff */
[----:B------:R-:W-:Y:S06]  /*28a0*/  BAR.SYNC.DEFER_BLOCKING 0x0 ;  /* 0x0000000000007b1d */ /* 0x000fec0000010000 */
[----:B------:R-:W-:Y:S01]  /*28b0*/  @!P2 LDS.S16 R10, [R10+0x44] ;  /* 0x000044000a0aa984 */ /* 0x000fe20000000600 */
[----:B0-----:R-:W-:-:S03]  /*28c0*/  @!P0 IMAD R16, R11, R25, R16 ;  /* 0x000000190b108224 */ /* 0x001fc600078e0210 */
[----:B------:R-:W0:Y:S01]  /*28d0*/  @!P2 LDS.U8 R27, [R7+0x32] ;  /* 0x00003200071ba984 */ /* 0x000e220000000000 */
[----:B-1----:R-:W-:-:S03]  /*28e0*/  @!P0 IMAD R22, R13, R25, R22 ;  /* 0x000000190d168224 */ /* 0x002fc600078e0216 */
[----:B------:R-:W1:Y:S01]  /*28f0*/  @!P2 LDS.U8 R11, [R7+0x31] ;  /* 0x00003100070ba984 */ /* 0x000e620000000000 */
[----:B---3--:R-:W-:-:S03]  /*2900*/  @!P0 IMAD R23, R24, R25, R23 ;  /* 0x0000001918178224 */ /* 0x008fc600078e0217 */
[----:B------:R-:W2:Y:S01]  /*2910*/  @!P2 LDS.U8 R8, [R7+0x30] ;  /* 0x000030000708a984 */ /* 0x000ea20000000000 */
[----:B------:R-:W-:Y:S06]  /*2920*/  BAR.SYNC.DEFER_BLOCKING 0x0 ;  /* 0x0000000000007b1d */ /* 0x000fec0000010000 */
[----:B------:R3:W-:Y:S04]  /*2930*/  @!P4 LDS.S16 R24, [R26+0x4e] ;  /* 0x00004e001a18c984 */ /* 0x0007e80000000600 */
[----:B------:R-:W4:Y:S01]  /*2940*/  @!P4 LDS.U8 R13, [R7+0x56] ;  /* 0x00005600070dc984 */ /* 0x000f220000000000 */
[----:B0-----:R-:W-:-:S03]  /*2950*/  @!P2 IMAD R16, R27, R10, R16 ;  /* 0x0000000a1b10a224 */ /* 0x001fc600078e0210 */
[----:B------:R-:W0:Y:S01]  /*2960*/  @!P4 LDS.U8 R25, [R7+0x55] ;  /* 0x000055000719c984 */ /* 0x000e220000000000 */
[----:B---3--:R-:W-:Y:S01]  /*2970*/  @!P6 LEA R26, R6, R9, 0x18 ;  /* 0x00000009061ae211 */ /* 0x008fe200078ec0ff */
[-C--:B-1----:R-:W-:Y:S02]  /*2980*/  @!P2 IMAD R22, R11, R10.reuse, R22 ;  /* 0x0000000a0b16a224 */ /* 0x082fe400078e0216 */
[----:B------:R-:W1:Y:S01]  /*2990*/  @!P4 LDS.U8 R18, [R7+0x54] ;  /* 0x000054000712c984 */ /* 0x000e620000000000 */
[----:B--2---:R-:W-:Y:S01]  /*29a0*/  @!P2 IMAD R23, R8, R10, R23 ;  /* 0x0000000a0817a224 */ /* 0x004fe200078e0217 */
[----:B------:R-:W-:Y:S06]  /*29b0*/  BAR.SYNC.DEFER_BLOCKING 0x0 ;  /* 0x0000000000007b1d */ /* 0x000fec0000010000 */
[----:B------:R-:W-:Y:S04]  /*29c0*/  @!P5 LDS.S16 R20, [R20+0x58] ;  /* 0x000058001414d984 */ /* 0x000fe80000000600 */
[----:B------:R-:W2:Y:S01]  /*29d0*/  @!P5 LDS.U8 R27, [R7+0x7a] ;  /* 0x00007a00071bd984 */ /* 0x000ea20000000000 */
[----:B----4-:R-:W-:-:S03]  /*29e0*/  @!P4 IMAD R16, R13, R24, R16 ;  /* 0x000000180d10c224 */ /* 0x010fc600078e0210 */
        /* <DEDUP_REMOVED lines=9> */
[----:B---3--:R-:W-:-:S03]  /*2a80*/  @!P5 IMAD R22, R9, R20, R22 ;  /* 0x000000140916d224 */ /* 0x008fc600078e0216 */
[----:B------:R-:W3:Y:S01]  /*2a90*/  @!P6 LDS.U8 R27, [R7+0x9d] ;  /* 0x00009d00071be984 */ /* 0x000ee20000000000 */
[----:B0-----:R-:W-:Y:S02]  /*2aa0*/  @!P5 IMAD R23, R6, R20, R23 ;  /* 0x000000140617d224 */ /* 0x001fe400078e0217 */
[----:B-1----:R-:W-:-:S04]  /*2ab0*/  @!P6 IMAD R16, R13, R26, R16 ;  /* 0x0000001a0d10e224 */ /* 0x002fc800078e0210 */
[----:B------:R-:W-:Y:S02]  /*2ac0*/  IMAD R16, R16, R16, RZ ;  /* 0x0000001010107224 */ /* 0x000fe400078e02ff */
[-C--:B--2---:R-:W-:Y:S02]  /*2ad0*/  @!P6 IMAD R23, R14, R26.reuse, R23 ;  /* 0x0000001a0e17e224 */ /* 0x084fe400078e0217 */
[----:B---3--:R-:W-:Y:S01]  /*2ae0*/  @!P6 IMAD R22, R27, R26, R22 ;  /* 0x0000001a1b16e224 */ /* 0x008fe200078e0216 */
[----:B------:R-:W-:Y:S01]  /*2af0*/  I2FP.F32.U32 R11, R16 ;  /* 0x00000010000b7245 */ /* 0x000fe20000201000 */
[----:B------:R-:W-:Y:S02]  /*2b00*/  IMAD R23, R23, R23, RZ ;  /* 0x0000001717177224 */ /* 0x000fe400078e02ff */
[----:B------:R-:W-:Y:S02]  /*2b10*/  IMAD R22, R22, R22, RZ ;  /* 0x0000001616167224 */ /* 0x000fe400078e02ff */
[----:B------:R-:W-:Y:S01]  /*2b20*/  FADD R11, R0, R11 ;  /* 0x0000000b000b7221 */ /* 0x000fe20000000000 */
[----:B------:R-:W-:-:S02]  /*2b30*/  I2FP.F32.U32 R23, R23 ;  /* 0x0000001700177245 */ /* 0x000fc40000201000 */
[----:B------:R-:W-:Y:S01]  /*2b40*/  I2FP.F32.U32 R22, R22 ;  /* 0x0000001600167245 */ /* 0x000fe20000201000 */
[----:B------:R-:W-:Y:S01]  /*2b50*/  VIADD R0, R11, 0xf3000000 ;  /* 0xf30000000b007836 */ /* 0x000fe20000000000 */
[----:B------:R0:W1:Y:S01]  /*2b60*/  MUFU.RSQ R6, R11 ;  /* 0x0000000b00067308 */ /* 0x0000620000001400 */
[----:B------:R-:W-:Y:S02]  /*2b70*/  FADD R23, R4, R23 ;  /* 0x0000001704177221 */ /* 0x000fe40000000000 */
[----:B------:R-:W-:Y:S01]  /*2b80*/  FADD R13, R3, R22 ;  /* 0x00000016030d7221 */ /* 0x000fe20000000000 */
[----:B------:R-:W-:Y:S01]  /*2b90*/  BAR.SYNC.DEFER_BLOCKING 0x0 ;  /* 0x0000000000007b1d */ /* 0x000fe20000010000 */
[----:B------:R-:W-:-:S13]  /*2ba0*/  ISETP.GT.U32.AND P0, PT, R0, 0x727fffff, PT ;  /* 0x727fffff0000780c */ /* 0x000fda0003f04070 */
[----:B01----:R-:W-:Y:S05]  /*2bb0*/  @!P0 BRA `(.L_x_8) ;  /* 0x0000000000108947 */ /* 0x003fea0003800000 */
[----:B------:R-:W-:Y:S02]  /*2bc0*/  MOV R0, R11 ;  /* 0x0000000b00007202 */ /* 0x000fe40000000f00 */
[----:B------:R-:W-:-:S07]  /*2bd0*/  MOV R9, 0x2bf0 ;  /* 0x00002bf000097802 */ /* 0x000fce0000000f00 */
[----:B------:R-:W-:Y:S05]  /*2be0*/  CALL.REL.NOINC `($__internal_0_$__cuda_sm20_sqrt_rn_f32_slowpath) ;  /* 0x0000000000f07944 */ /* 0x000fea0003c00000 */
[----:B------:R-:W-:Y:S05]  /*2bf0*/  BRA `(.L_x_9) ;  /* 0x0000000000107947 */ /* 0x000fea0003800000 */
.L_x_8:
[----:B------:R-:W-:Y:S01]  /*2c00*/  FMUL.FTZ R0, R11, R6 ;  /* 0x000000060b007220 */ /* 0x000fe20000410000 */
[----:B------:R-:W-:-:S03]  /*2c10*/  FMUL.FTZ R4, R6, 0.5 ;  /* 0x3f00000006047820 */ /* 0x000fc60000410000 */
[----:B------:R-:W-:-:S04]  /*2c20*/  FFMA R3, -R0, R0, R11 ;  /* 0x0000000000037223 */ /* 0x000fc8000000010b */
[----:B------:R-:W-:-:S07]  /*2c30*/  FFMA R0, R3, R4, R0 ;  /* 0x0000000403007223 */ /* 0x000fce0000000000 */
.L_x_9:
[----:B------:R-:W-:Y:S05]  /*2c40*/  BSYNC.RECONVERGENT B0 ;  /* 0x0000000000007941 */ /* 0x000fea0003800200 */
.L_x_7:
[----:B------:R-:W-:Y:S01]  /*2c50*/  VIADD R3, R13, 0xf3000000 ;  /* 0xf30000000d037836 */ /* 0x000fe20000000000 */
[----:B------:R0:W1:Y:S01]  /*2c60*/  MUFU.RSQ R4, R13 ;  /* 0x0000000d00047308 */ /* 0x0000620000001400 */
[----:B------:R-:W-:Y:S01]  /*2c70*/  BSSY.RECONVERGENT B0, `(.L_x_10) ;  /* 0x000000c000007945 */ /* 0x000fe20003800200 */
[----:B------:R-:W-:Y:S02]  /*2c80*/  FMUL R10, R0, 0.125 ;  /* 0x3e000000000a7820 */ /* 0x000fe40000400000 */
[----:B------:R-:W-:-:S13]  /*2c90*/  ISETP.GT.U32.AND P0, PT, R3, 0x727fffff, PT ;  /* 0x727fffff0300780c */ /* 0x000fda0003f04070 */
[----:B01----:R-:W-:Y:S05]  /*2ca0*/  @!P0 BRA `(.L_x_11) ;  /* 0x0000000000108947 */ /* 0x003fea0003800000 */
[----:B------:R-:W-:Y:S02]  /*2cb0*/  MOV R0, R13 ;  /* 0x0000000d00007202 */ /* 0x000fe40000000f00 */
[----:B------:R-:W-:-:S07]  /*2cc0*/  MOV R9, 0x2ce0 ;  /* 0x00002ce000097802 */ /* 0x000fce0000000f00 */
[----:B------:R-:W-:Y:S05]  /*2cd0*/  CALL.REL.NOINC `($__internal_0_$__cuda_sm20_sqrt_rn_f32_slowpath) ;  /* 0x0000000000b47944 */ /* 0x000fea0003c00000 */
[----:B------:R-:W-:Y:S05]  /*2ce0*/  BRA `(.L_x_12) ;  /* 0x0000000000107947 */ /* 0x000fea0003800000 */
.L_x_11:
[----:B------:R-:W-:Y:S01]  /*2cf0*/  FMUL.FTZ R0, R13, R4 ;  /* 0x000000040d007220 */ /* 0x000fe20000410000 */
[----:B------:R-:W-:-:S03]  /*2d00*/  FMUL.FTZ R4, R4, 0.5 ;  /* 0x3f00000004047820 */ /* 0x000fc60000410000 */
[----:B------:R-:W-:-:S04]  /*2d10*/  FFMA R3, -R0, R0, R13 ;  /* 0x0000000000037223 */ /* 0x000fc8000000010d */
[----:B------:R-:W-:-:S07]  /*2d20*/  FFMA R0, R3, R4, R0 ;  /* 0x0000000403007223 */ /* 0x000fce0000000000 */
.L_x_12:
[----:B------:R-:W-:Y:S05]  /*2d30*/  BSYNC.RECONVERGENT B0 ;  /* 0x0000000000007941 */ /* 0x000fea0003800200 */
.L_x_10:
        /* <DEDUP_REMOVED lines=10> */
.L_x_14:
[----:B------:R-:W-:Y:S01]  /*2de0*/  FMUL.FTZ R0, R23, R4 ;  /* 0x0000000417007220 */ /* 0x000fe20000410000 */
[----:B------:R-:W-:-:S03]  /*2df0*/  FMUL.FTZ R4, R4, 0.5 ;  /* 0x3f00000004047820 */ /* 0x000fc60000410000 */
[----:B------:R-:W-:-:S04]  /*2e00*/  FFMA R3, -R0, R0, R23 ;  /* 0x0000000000037223 */ /* 0x000fc80000000117 */
[----:B------:R-:W-:-:S07]  /*2e10*/  FFMA R0, R3, R4, R0 ;  /* 0x0000000403007223 */ /* 0x000fce0000000000 */
.L_x_15:
[----:B------:R-:W-:Y:S05]  /*2e20*/  BSYNC.RECONVERGENT B0 ;  /* 0x0000000000007941 */ /* 0x000fea0003800200 */
.L_x_13:
[----:B------:R-:W0:Y:S01]  /*2e30*/  LDCU UR8, c[0x0][0x394] ;  /* 0x00007280ff0877ac */ /* 0x000e220008000800 */
[----:B------:R-:W-:Y:S01]  /*2e40*/  FMUL R0, R0, 0.125 ;  /* 0x3e00000000007820 */ /* 0x000fe20000400000 */
[----:B------:R-:W-:Y:S01]  /*2e50*/  FMNMX.NAN R4, R10, 255, PT ;  /* 0x437f00000a047809 */ /* 0x000fe20003820000 */
[----:B------:R-:W1:Y:S01]  /*2e60*/  LDCU UR9, c[0x0][0x398] ;  /* 0x00007300ff0977ac */ /* 0x000e620008000800 */
[----:B------:R-:W-:Y:S02]  /*2e70*/  FMNMX.NAN R8, R11, 255, PT ;  /* 0x437f00000b087809 */ /* 0x000fe40003820000 */
[----:B------:R2:W3:Y:S01]  /*2e80*/  F2I.U32.TRUNC.NTZ R9, R4 ;  /* 0x0000000400097305 */ /* 0x0004e2000020f000 */
[----:B------:R-:W-:Y:S01]  /*2e90*/  FMNMX.NAN R0, R0, 255, PT ;  /* 0x437f000000007809 */ /* 0x000fe20003820000 */
[----:B------:R-:W4:Y:S06]  /*2ea0*/  LDCU.64 UR4, c[0x0][0x388] ;  /* 0x00007100ff0477ac */ /* 0x000f2c0008000a00 */
[----:B------:R-:W5:Y:S01]  /*2eb0*/  F2I.U32.TRUNC.NTZ R11, R8 ;  /* 0x00000008000b7305 */ /* 0x000f62000020f000 */
[----:B0-----:R-:W-:-:S04]  /*2ec0*/  IMAD R2, R2, UR8, R5 ;  /* 0x0000000802027c24 */ /* 0x001fc8000f8e0205 */
[----:B-1----:R-:W-:-:S03]  /*2ed0*/  IMAD R6, R2, UR9, RZ ;  /* 0x0000000902067c24 */ /* 0x002fc6000f8e02ff */
[----:B------:R-:W0:Y:S01]  /*2ee0*/  F2I.U32.TRUNC.NTZ R13, R0 ;  /* 0x00000000000d7305 */ /* 0x000e22000020f000 */
[C---:B------:R-:W-:Y:S01]  /*2ef0*/  VIADD R2, R6.reuse, 0x2 ;  /* 0x0000000206027836 */ /* 0x040fe20000000000 */
[C---:B------:R-:W-:Y:S02]  /*2f00*/  IADD3 R5, PT, PT, R6.reuse, 0x1, RZ ;  /* 0x0000000106057810 */ /* 0x040fe40007ffe0ff */
[----:B----4-:R-:W-:Y:S02]  /*2f10*/  IADD3 R6, P2, PT, R6, UR4, RZ ;  /* 0x0000000406067c10 */ /* 0x010fe4000ff5e0ff */
[----:B------:R-:W-:Y:S02]  /*2f20*/  IADD3 R2, P0, PT, R2, UR4, RZ ;  /* 0x0000000402027c10 */ /* 0x000fe4000ff1e0ff */
[----:B--2---:R-:W-:Y:S02]  /*2f30*/  IADD3 R4, P1, PT, R5, UR4, RZ ;  /* 0x0000000405047c10 */ /* 0x004fe4000ff3e0ff */
[----:B------:R-:W-:Y:S01]  /*2f40*/  IADD3.X R7, PT, PT, RZ, UR5, RZ, P2, !PT ;  /* 0x00000005ff077c10 */ /* 0x000fe200097fe4ff */
[----:B------:R-:W-:-:S02]  /*2f50*/  IMAD.X R3, RZ, RZ, UR5, P0 ;  /* 0x00000005ff037e24 */ /* 0x000fc400080e06ff */
[----:B------:R-:W-:-:S03]  /*2f60*/  IMAD.X R5, RZ, RZ, UR5, P1 ;  /* 0x00000005ff057e24 */ /* 0x000fc600088e06ff */
[----:B---3--:R-:W-:Y:S04]  /*2f70*/  STG.E.U8 desc[UR6][R2.64], R9 ;  /* 0x0000000902007986 */ /* 0x008fe8000c101106 */
[----:B-----5:R-:W-:Y:S04]  /*2f80*/  STG.E.U8 desc[UR6][R4.64], R11 ;  /* 0x0000000b04007986 */ /* 0x020fe8000c101106 */
[----:B0-----:R-:W-:Y:S01]  /*2f90*/  STG.E.U8 desc[UR6][R6.64], R13 ;  /* 0x0000000d06007986 */ /* 0x001fe2000c101106 */
[----:B------:R-:W-:Y:S05]  /*2fa0*/  EXIT ;  /* 0x000000000000794d */ /* 0x000fea0003800000 */
        .weak           $__internal_0_$__cuda_sm20_sqrt_rn_f32_slowpath
        .type           $__internal_0_$__cuda_sm20_sqrt_rn_f32_slowpath,@function
        .size           $__internal_0_$__cuda_sm20_sqrt_rn_f32_slowpath,(.L_x_18 - $__internal_0_$__cuda_sm20_sqrt_rn_f32_slowpath)
$__internal_0_$__cuda_sm20_sqrt_rn_f32_slowpath:
[----:B------:R-:W-:-:S13]  /*2fb0*/  LOP3.LUT P0, RZ, R0, 0x7fffffff, RZ, 0xc0, !PT ;  /* 0x7fffffff00ff7812 */ /* 0x000fda000780c0ff */
[----:B------:R-:W-:Y:S01]  /*2fc0*/  @!P0 MOV R3, R0 ;  /* 0x0000000000038202 */ /* 0x000fe20000000f00 */
[----:B------:R-:W-:Y:S06]  /*2fd0*/  @!P0 BRA `(.L_x_16) ;  /* 0x0000000000408947 */ /* 0x000fec0003800000 */
[----:B------:R-:W-:-:S13]  /*2fe0*/  FSETP.GEU.FTZ.AND P0, PT, R0, RZ, PT ;  /* 0x000000ff0000720b */ /* 0x000fda0003f1e000 */
[----:B------:R-:W-:Y:S01]  /*2ff0*/  @!P0 IMAD.MOV.U32 R3, RZ, RZ, 0x7fffffff ;  /* 0x7fffffffff038424 */ /* 0x000fe200078e00ff */
[----:B------:R-:W-:Y:S06]  /*3000*/  @!P0 BRA `(.L_x_16) ;  /* 0x0000000000348947 */ /* 0x000fec0003800000 */
[----:B------:R-:W-:-:S13]  /*3010*/  FSETP.GTU.FTZ.AND P0, PT, |R0|, +INF , PT ;  /* 0x7f8000000000780b */ /* 0x000fda0003f1c200 */
[----:B------:R-:W-:Y:S01]  /*3020*/  @P0 FADD.FTZ R3, R0, 1 ;  /* 0x3f80000000030421 */ /* 0x000fe20000010000 */
[----:B------:R-:W-:Y:S06]  /*3030*/  @P0 BRA `(.L_x_16) ;  /* 0x0000000000280947 */ /* 0x000fec0003800000 */
[----:B------:R-:W-:-:S13]  /*3040*/  FSETP.NEU.FTZ.AND P0, PT, |R0|, +INF , PT ;  /* 0x7f8000000000780b */ /* 0x000fda0003f1d200 */
[----:B------:R-:W-:-:S04]  /*3050*/  @P0 FFMA R4, R0, 1.84467440737095516160e+19, RZ ;  /* 0x5f80000000040823 */ /* 0x000fc800000000ff */
[----:B------:R-:W0:Y:S02]  /*3060*/  @P0 MUFU.RSQ R3, R4 ;  /* 0x0000000400030308 */ /* 0x000e240000001400 */
[----:B0-----:R-:W-:Y:S01]  /*3070*/  @P0 FMUL.FTZ R7, R4, R3 ;  /* 0x0000000304070220 */ /* 0x001fe20000410000 */
[----:B------:R-:W-:Y:S01]  /*3080*/  @P0 FMUL.FTZ R8, R3, 0.5 ;  /* 0x3f00000003080820 */ /* 0x000fe20000410000 */
[----:B------:R-:W-:Y:S02]  /*3090*/  @!P0 MOV R3, R0 ;  /* 0x0000000000038202 */ /* 0x000fe40000000f00 */
[----:B------:R-:W-:-:S04]  /*30a0*/  @P0 FADD.FTZ R6, -R7, -RZ ;  /* 0x800000ff07060221 */ /* 0x000fc80000010100 */
[----:B------:R-:W-:-:S04]  /*30b0*/  @P0 FFMA R6, R7, R6, R4 ;  /* 0x0000000607060223 */ /* 0x000fc80000000004 */
[----:B------:R-:W-:-:S04]  /*30c0*/  @P0 FFMA R6, R6, R8, R7 ;  /* 0x0000000806060223 */ /* 0x000fc80000000007 */
[----:B------:R-:W-:-:S07]  /*30d0*/  @P0 FMUL.FTZ R3, R6, 2.3283064365386962891e-10 ;  /* 0x2f80000006030820 */ /* 0x000fce0000410000 */
.L_x_16:
[----:B------:R-:W-:Y:S01]  /*30e0*/  MOV R6, R9 ;  /* 0x0000000900067202 */ /* 0x000fe20000000f00 */
[----:B------:R-:W-:Y:S02]  /*30f0*/  IMAD.MOV.U32 R7, RZ, RZ, 0x0 ;  /* 0x00000000ff077424 */ /* 0x000fe400078e00ff */
[----:B------:R-:W-:Y:S02]  /*3100*/  IMAD.MOV.U32 R0, RZ, RZ, R3 ;  /* 0x000000ffff007224 */ /* 0x000fe400078e0003 */
[----:B------:R-:W-:Y:S05]  /*3110*/  RET.REL.NODEC R6 `(_Z5sobelPKhPhjjj) ;  /* 0xffffffcc06b87950 */ /* 0x000fea0003c3ffff */
.L_x_17:
[----:B------:R-:W-:-:S00]  /*3120*/  BRA `(.L_x_17) ;  /* 0xfffffffc00fc7947 */ /* 0x000fc0000383ffff */
[----:B------:R-:W-:-:S00]  /*3130*/  NOP ;  /* 0x0000000000007918 */ /* 0x000fc00000000000 */
        /* <DEDUP_REMOVED lines=12> */
.L_x_18:


//--------------------- .nv.shared._Z5sobelPKhPhjjj --------------------------
	.section	.nv.shared._Z5sobelPKhPhjjj,"aw",@nobits
	.sectionflags	@""
	.align	2
.nv.shared._Z5sobelPKhPhjjj:
	.zero		1556


//--------------------- .nv.shared.reserved.0     --------------------------
	.section	.nv.shared.reserved.0,"aw",@nobits
	.weak		__nv_reservedSMEM_offset_0_alias
	.size		__nv_reservedSMEM_offset_0_alias, 0, 64
	.other		__nv_reservedSMEM_offset_0_alias,@"STO_CUDA_RESERVED_SHARED STV_DEFAULT"
__nv_reservedSMEM_offset_0_alias:
	.zero		0
	.zero		64


//--------------------- .nv.constant0._Z5sobelPKhPhjjj --------------------------
	.section	.nv.constant0._Z5sobelPKhPhjjj,"a",@progbits
	.sectionflags	@""
	.align	4
.nv.constant0._Z5sobelPKhPhjjj:
	.zero		924


//--------------------- SYMBOLS --------------------------

	.type		.nv.reservedSmem.offset0,@object
	.size		.nv.reservedSmem.offset0,0x4
	.type		.nv.reservedSmem.cap,@object
	.size		.nv.reservedSmem.cap,0x4
